//
// Generated by NVIDIA NVVM Compiler
//
// Compiler Build ID: CL-36424714
// Cuda compilation tools, release 13.0, V13.0.88
// Based on NVVM 20.0.0
//

.version 9.0
.target sm_100
.address_size 64

	// .globl	_Z27betweennessCentralityKernelP5GraphPfiPiS2_S1_S2_S2_
// _ZZ27betweennessCentralityKernelP5GraphPfiPiS2_S1_S2_S2_E1s has been demoted
// _ZZ27betweennessCentralityKernelP5GraphPfiPiS2_S1_S2_S2_E5Q_len has been demoted
// _ZZ27betweennessCentralityKernelP5GraphPfiPiS2_S1_S2_S2_E13Qpointers_len has been demoted
// _ZZ27betweennessCentralityKernelP5GraphPfiPiS2_S1_S2_S2_E10noOfBlocks has been demoted

.visible .entry _Z27betweennessCentralityKernelP5GraphPfiPiS2_S1_S2_S2_(
	.param .u64 .ptr .align 1 _Z27betweennessCentralityKernelP5GraphPfiPiS2_S1_S2_S2__param_0,
	.param .u64 .ptr .align 1 _Z27betweennessCentralityKernelP5GraphPfiPiS2_S1_S2_S2__param_1,
	.param .u32 _Z27betweennessCentralityKernelP5GraphPfiPiS2_S1_S2_S2__param_2,
	.param .u64 .ptr .align 1 _Z27betweennessCentralityKernelP5GraphPfiPiS2_S1_S2_S2__param_3,
	.param .u64 .ptr .align 1 _Z27betweennessCentralityKernelP5GraphPfiPiS2_S1_S2_S2__param_4,
	.param .u64 .ptr .align 1 _Z27betweennessCentralityKernelP5GraphPfiPiS2_S1_S2_S2__param_5,
	.param .u64 .ptr .align 1 _Z27betweennessCentralityKernelP5GraphPfiPiS2_S1_S2_S2__param_6,
	.param .u64 .ptr .align 1 _Z27betweennessCentralityKernelP5GraphPfiPiS2_S1_S2_S2__param_7
)
{
	.reg .pred 	%p<28>;
	.reg .b32 	%r<114>;
	.reg .b32 	%f<8>;
	.reg .b64 	%rd<91>;
	.reg .b64 	%fd<7>;
	// demoted variable
	.shared .align 4 .u32 _ZZ27betweennessCentralityKernelP5GraphPfiPiS2_S1_S2_S2_E1s;
	// demoted variable
	.shared .align 4 .u32 _ZZ27betweennessCentralityKernelP5GraphPfiPiS2_S1_S2_S2_E5Q_len;
	// demoted variable
	.shared .align 4 .u32 _ZZ27betweennessCentralityKernelP5GraphPfiPiS2_S1_S2_S2_E13Qpointers_len;
	// demoted variable
	.shared .align 4 .u32 _ZZ27betweennessCentralityKernelP5GraphPfiPiS2_S1_S2_S2_E10noOfBlocks;
	ld.param.u64 	%rd24, [_Z27betweennessCentralityKernelP5GraphPfiPiS2_S1_S2_S2__param_0];
	ld.param.u64 	%rd23, [_Z27betweennessCentralityKernelP5GraphPfiPiS2_S1_S2_S2__param_1];
	ld.param.u32 	%r44, [_Z27betweennessCentralityKernelP5GraphPfiPiS2_S1_S2_S2__param_2];
	ld.param.u64 	%rd25, [_Z27betweennessCentralityKernelP5GraphPfiPiS2_S1_S2_S2__param_3];
	ld.param.u64 	%rd26, [_Z27betweennessCentralityKernelP5GraphPfiPiS2_S1_S2_S2__param_4];
	ld.param.u64 	%rd27, [_Z27betweennessCentralityKernelP5GraphPfiPiS2_S1_S2_S2__param_5];
	ld.param.u64 	%rd28, [_Z27betweennessCentralityKernelP5GraphPfiPiS2_S1_S2_S2__param_6];
	ld.param.u64 	%rd29, [_Z27betweennessCentralityKernelP5GraphPfiPiS2_S1_S2_S2__param_7];
	cvta.to.global.u64 	%rd1, %rd25;
	cvta.to.global.u64 	%rd2, %rd26;
	cvta.to.global.u64 	%rd3, %rd27;
	cvta.to.global.u64 	%rd4, %rd24;
	cvta.to.global.u64 	%rd5, %rd29;
	cvta.to.global.u64 	%rd6, %rd28;
	mov.u32 	%r1, %tid.x;
	setp.ge.s32 	%p1, %r1, %r44;
	@%p1 bra 	$L__BB0_46;
	setp.ne.s32 	%p2, %r1, 0;
	@%p2 bra 	$L__BB0_3;
	mov.u32 	%r45, %ctaid.x;
	mov.u32 	%r46, %nctaid.x;
	sub.s32 	%r47, %r45, %r46;
	st.shared.u32 	[_ZZ27betweennessCentralityKernelP5GraphPfiPiS2_S1_S2_S2_E1s], %r47;
	st.shared.u32 	[_ZZ27betweennessCentralityKernelP5GraphPfiPiS2_S1_S2_S2_E10noOfBlocks], %r46;
$L__BB0_3:
	bar.sync 	0;
	ld.shared.u32 	%r102, [_ZZ27betweennessCentralityKernelP5GraphPfiPiS2_S1_S2_S2_E1s];
	ld.shared.u32 	%r103, [_ZZ27betweennessCentralityKernelP5GraphPfiPiS2_S1_S2_S2_E10noOfBlocks];
	sub.s32 	%r48, %r44, %r103;
	setp.ge.s32 	%p3, %r102, %r48;
	@%p3 bra 	$L__BB0_46;
	mov.u32 	%r49, %ctaid.x;
	mul.lo.s32 	%r4, %r44, %r49;
	add.s32 	%r50, %r4, 1;
	mul.wide.u32 	%rd30, %r50, 4;
	add.s64 	%rd7, %rd5, %rd30;
	mov.u32 	%r5, %ntid.x;
	add.s32 	%r6, %r4, -1;
	cvta.to.global.u64 	%rd8, %rd23;
	mul.wide.u32 	%rd31, %r4, 4;
	add.s64 	%rd32, %rd6, %rd31;
	add.s64 	%rd33, %rd5, %rd31;
	bra.uni 	$L__BB0_6;
$L__BB0_5:
	ld.shared.u32 	%r102, [_ZZ27betweennessCentralityKernelP5GraphPfiPiS2_S1_S2_S2_E1s];
	ld.shared.u32 	%r103, [_ZZ27betweennessCentralityKernelP5GraphPfiPiS2_S1_S2_S2_E10noOfBlocks];
	sub.s32 	%r101, %r44, %r103;
	setp.ge.s32 	%p27, %r102, %r101;
	@%p27 bra 	$L__BB0_46;
$L__BB0_6:
	setp.ne.s32 	%p4, %r1, 0;
	@%p4 bra 	$L__BB0_8;
	add.s32 	%r51, %r102, %r103;
	st.shared.u32 	[_ZZ27betweennessCentralityKernelP5GraphPfiPiS2_S1_S2_S2_E1s], %r51;
	st.global.u32 	[%rd32], %r51;
	mov.b32 	%r52, 1;
	st.shared.u32 	[_ZZ27betweennessCentralityKernelP5GraphPfiPiS2_S1_S2_S2_E5Q_len], %r52;
	mov.b32 	%r53, 0;
	st.global.u32 	[%rd33], %r53;
	st.global.u32 	[%rd7], %r52;
	st.shared.u32 	[_ZZ27betweennessCentralityKernelP5GraphPfiPiS2_S1_S2_S2_E13Qpointers_len], %r52;
$L__BB0_8:
	bar.sync 	0;
	ld.shared.u32 	%r11, [_ZZ27betweennessCentralityKernelP5GraphPfiPiS2_S1_S2_S2_E1s];
	add.s32 	%r54, %r11, %r4;
	mul.wide.u32 	%rd34, %r54, 4;
	add.s64 	%rd9, %rd2, %rd34;
	add.s64 	%rd10, %rd1, %rd34;
	mov.u32 	%r104, %r1;
$L__BB0_9:
	setp.ne.s32 	%p5, %r104, %r11;
	@%p5 bra 	$L__BB0_11;
	mov.b32 	%r58, 0;
	st.global.u32 	[%rd9], %r58;
	mov.b32 	%r59, 1;
	st.global.u32 	[%rd10], %r59;
	bra.uni 	$L__BB0_12;
$L__BB0_11:
	add.s32 	%r55, %r104, %r4;
	mul.wide.u32 	%rd35, %r55, 4;
	add.s64 	%rd36, %rd2, %rd35;
	mov.b32 	%r56, 2147483647;
	st.global.u32 	[%rd36], %r56;
	add.s64 	%rd37, %rd1, %rd35;
	mov.b32 	%r57, 0;
	st.global.u32 	[%rd37], %r57;
$L__BB0_12:
	add.s32 	%r60, %r104, %r4;
	mul.wide.u32 	%rd38, %r60, 4;
	add.s64 	%rd39, %rd3, %rd38;
	mov.b32 	%r61, 0;
	st.global.u32 	[%rd39], %r61;
	add.s32 	%r104, %r104, %r5;
	setp.lt.s32 	%p6, %r104, %r44;
	@%p6 bra 	$L__BB0_9;
	bar.sync 	0;
$L__BB0_14:
	bar.sync 	0;
	ld.shared.u32 	%r62, [_ZZ27betweennessCentralityKernelP5GraphPfiPiS2_S1_S2_S2_E13Qpointers_len];
	add.s32 	%r14, %r62, %r4;
	mul.wide.u32 	%rd40, %r14, 4;
	add.s64 	%rd11, %rd5, %rd40;
	ld.global.u32 	%r105, [%rd11];
	setp.ge.s32 	%p7, %r1, %r105;
	@%p7 bra 	$L__BB0_26;
	add.s32 	%r63, %r14, -1;
	mul.wide.u32 	%rd41, %r63, 4;
	add.s64 	%rd12, %rd5, %rd41;
	mov.u32 	%r106, %r1;
$L__BB0_16:
	ld.global.u32 	%r64, [%rd12];
	setp.lt.s32 	%p8, %r106, %r64;
	@%p8 bra 	$L__BB0_25;
	add.s32 	%r65, %r106, %r4;
	mul.wide.u32 	%rd42, %r65, 4;
	add.s64 	%rd43, %rd6, %rd42;
	ld.global.u32 	%r18, [%rd43];
	ld.global.u64 	%rd44, [%rd4+16];
	mul.wide.s32 	%rd45, %r18, 4;
	add.s64 	%rd46, %rd44, %rd45;
	ld.u32 	%r107, [%rd46];
	ld.u32 	%r66, [%rd46+4];
	setp.ge.s32 	%p9, %r107, %r66;
	@%p9 bra 	$L__BB0_25;
	add.s32 	%r67, %r18, %r4;
	mul.wide.u32 	%rd47, %r67, 4;
	add.s64 	%rd13, %rd2, %rd47;
	add.s64 	%rd14, %rd1, %rd47;
$L__BB0_19:
	mul.wide.s32 	%rd48, %r107, 4;
	ld.global.u64 	%rd49, [%rd4+8];
	add.s64 	%rd50, %rd49, %rd48;
	ld.u32 	%r21, [%rd50];
	add.s32 	%r22, %r21, %r4;
	mul.wide.u32 	%rd51, %r22, 4;
	add.s64 	%rd15, %rd2, %rd51;
	ld.global.u32 	%r68, [%rd13];
	add.s32 	%r69, %r68, 1;
	atom.relaxed.global.cas.b32 	%r70, [%rd15], 2147483647, %r69;
	setp.ne.s32 	%p10, %r70, 2147483647;
	@%p10 bra 	$L__BB0_21;
	atom.shared.add.u32 	%r71, [_ZZ27betweennessCentralityKernelP5GraphPfiPiS2_S1_S2_S2_E5Q_len], 1;
	add.s32 	%r72, %r71, %r4;
	mul.wide.u32 	%rd52, %r72, 4;
	add.s64 	%rd53, %rd6, %rd52;
	st.global.u32 	[%rd53], %r21;
$L__BB0_21:
	ld.global.u32 	%r73, [%rd15];
	ld.global.u32 	%r74, [%rd13];
	add.s32 	%r75, %r74, 1;
	setp.ne.s32 	%p11, %r73, %r75;
	@%p11 bra 	$L__BB0_23;
	mul.wide.u32 	%rd54, %r22, 4;
	add.s64 	%rd55, %rd1, %rd54;
	ld.global.u32 	%r76, [%rd14];
	atom.global.add.u32 	%r77, [%rd55], %r76;
$L__BB0_23:
	add.s32 	%r107, %r107, 1;
	ld.global.u64 	%rd56, [%rd4+16];
	mul.wide.s32 	%rd57, %r18, 4;
	add.s64 	%rd58, %rd56, %rd57;
	ld.u32 	%r78, [%rd58+4];
	setp.lt.s32 	%p12, %r107, %r78;
	@%p12 bra 	$L__BB0_19;
	ld.global.u32 	%r105, [%rd11];
$L__BB0_25:
	add.s32 	%r106, %r106, %r5;
	setp.lt.s32 	%p13, %r106, %r105;
	@%p13 bra 	$L__BB0_16;
$L__BB0_26:
	bar.sync 	0;
	ld.shared.u32 	%r27, [_ZZ27betweennessCentralityKernelP5GraphPfiPiS2_S1_S2_S2_E5Q_len];
	ld.shared.u32 	%r28, [_ZZ27betweennessCentralityKernelP5GraphPfiPiS2_S1_S2_S2_E13Qpointers_len];
	add.s32 	%r29, %r28, %r4;
	mul.wide.u32 	%rd59, %r29, 4;
	add.s64 	%rd60, %rd5, %rd59;
	ld.global.u32 	%r79, [%rd60];
	setp.eq.s32 	%p14, %r27, %r79;
	@%p14 bra 	$L__BB0_30;
	setp.ne.s32 	%p15, %r1, 0;
	@%p15 bra 	$L__BB0_29;
	add.s32 	%r80, %r28, 1;
	st.shared.u32 	[_ZZ27betweennessCentralityKernelP5GraphPfiPiS2_S1_S2_S2_E13Qpointers_len], %r80;
	add.s32 	%r81, %r29, 1;
	mul.wide.u32 	%rd61, %r81, 4;
	add.s64 	%rd62, %rd5, %rd61;
	st.global.u32 	[%rd62], %r27;
$L__BB0_29:
	bar.sync 	0;
	bra.uni 	$L__BB0_14;
$L__BB0_30:
	bar.sync 	0;
	ld.shared.u32 	%r113, [_ZZ27betweennessCentralityKernelP5GraphPfiPiS2_S1_S2_S2_E13Qpointers_len];
	setp.lt.s32 	%p16, %r113, 1;
	@%p16 bra 	$L__BB0_5;
$L__BB0_31:
	add.s32 	%r82, %r113, %r4;
	mul.wide.u32 	%rd63, %r82, 4;
	add.s64 	%rd64, %rd5, %rd63;
	ld.global.u32 	%r83, [%rd64];
	setp.ge.s32 	%p17, %r1, %r83;
	@%p17 bra 	$L__BB0_43;
	mov.u32 	%r111, %r1;
$L__BB0_33:
	add.s32 	%r84, %r6, %r113;
	mul.wide.u32 	%rd65, %r84, 4;
	add.s64 	%rd66, %rd5, %rd65;
	ld.global.u32 	%r85, [%rd66];
	setp.lt.s32 	%p18, %r111, %r85;
	@%p18 bra 	$L__BB0_42;
	add.s32 	%r86, %r111, %r4;
	mul.wide.u32 	%rd67, %r86, 4;
	add.s64 	%rd68, %rd6, %rd67;
	ld.global.u32 	%r34, [%rd68];
	ld.global.u64 	%rd89, [%rd4+16];
	mul.wide.s32 	%rd69, %r34, 4;
	add.s64 	%rd70, %rd89, %rd69;
	ld.u32 	%r112, [%rd70];
	ld.u32 	%r87, [%rd70+4];
	setp.ge.s32 	%p19, %r112, %r87;
	@%p19 bra 	$L__BB0_40;
	add.s32 	%r88, %r34, %r4;
	mul.wide.u32 	%rd71, %r88, 4;
	add.s64 	%rd17, %rd2, %rd71;
	add.s64 	%rd18, %rd1, %rd71;
	add.s64 	%rd19, %rd3, %rd71;
$L__BB0_36:
	ld.global.u64 	%rd72, [%rd4+8];
	mul.wide.s32 	%rd73, %r112, 4;
	add.s64 	%rd74, %rd72, %rd73;
	ld.u32 	%r89, [%rd74];
	add.s32 	%r37, %r89, %r4;
	mul.wide.u32 	%rd75, %r37, 4;
	add.s64 	%rd76, %rd2, %rd75;
	ld.global.u32 	%r90, [%rd76];
	ld.global.u32 	%r91, [%rd17];
	add.s32 	%r92, %r91, 1;
	setp.ne.s32 	%p20, %r90, %r92;
	@%p20 bra 	$L__BB0_39;
	mul.wide.u32 	%rd77, %r37, 4;
	add.s64 	%rd78, %rd1, %rd77;
	ld.global.u32 	%r38, [%rd78];
	setp.eq.s32 	%p21, %r38, 0;
	@%p21 bra 	$L__BB0_39;
	ld.global.u32 	%r93, [%rd18];
	cvt.rn.f64.s32 	%fd1, %r93;
	cvt.rn.f64.s32 	%fd2, %r38;
	div.rn.f64 	%fd3, %fd1, %fd2;
	mul.wide.u32 	%rd79, %r37, 4;
	add.s64 	%rd80, %rd3, %rd79;
	ld.global.f32 	%f1, [%rd80];
	add.f32 	%f2, %f1, 0f3F800000;
	cvt.f64.f32 	%fd4, %f2;
	ld.global.f32 	%f3, [%rd19];
	cvt.f64.f32 	%fd5, %f3;
	fma.rn.f64 	%fd6, %fd3, %fd4, %fd5;
	cvt.rn.f32.f64 	%f4, %fd6;
	st.global.f32 	[%rd19], %f4;
	ld.global.u64 	%rd89, [%rd4+16];
$L__BB0_39:
	add.s32 	%r112, %r112, 1;
	mul.wide.s32 	%rd81, %r34, 4;
	add.s64 	%rd82, %rd89, %rd81;
	ld.u32 	%r94, [%rd82+4];
	setp.lt.s32 	%p22, %r112, %r94;
	@%p22 bra 	$L__BB0_36;
$L__BB0_40:
	ld.shared.u32 	%r95, [_ZZ27betweennessCentralityKernelP5GraphPfiPiS2_S1_S2_S2_E1s];
	setp.eq.s32 	%p23, %r34, %r95;
	@%p23 bra 	$L__BB0_42;
	mul.wide.s32 	%rd83, %r34, 4;
	add.s64 	%rd84, %rd8, %rd83;
	add.s32 	%r96, %r34, %r4;
	mul.wide.u32 	%rd85, %r96, 4;
	add.s64 	%rd86, %rd3, %rd85;
	ld.global.f32 	%f5, [%rd86];
	mul.f32 	%f6, %f5, 0f3F000000;
	atom.global.add.f32 	%f7, [%rd84], %f6;
	ld.shared.u32 	%r113, [_ZZ27betweennessCentralityKernelP5GraphPfiPiS2_S1_S2_S2_E13Qpointers_len];
$L__BB0_42:
	add.s32 	%r111, %r111, %r5;
	add.s32 	%r97, %r113, %r4;
	mul.wide.u32 	%rd87, %r97, 4;
	add.s64 	%rd88, %rd5, %rd87;
	ld.global.u32 	%r98, [%rd88];
	setp.lt.s32 	%p24, %r111, %r98;
	@%p24 bra 	$L__BB0_33;
$L__BB0_43:
	setp.ne.s32 	%p25, %r1, 0;
	bar.sync 	0;
	@%p25 bra 	$L__BB0_45;
	ld.shared.u32 	%r99, [_ZZ27betweennessCentralityKernelP5GraphPfiPiS2_S1_S2_S2_E13Qpointers_len];
	add.s32 	%r100, %r99, -1;
	st.shared.u32 	[_ZZ27betweennessCentralityKernelP5GraphPfiPiS2_S1_S2_S2_E13Qpointers_len], %r100;
$L__BB0_45:
	bar.sync 	0;
	ld.shared.u32 	%r113, [_ZZ27betweennessCentralityKernelP5GraphPfiPiS2_S1_S2_S2_E13Qpointers_len];
	setp.gt.s32 	%p26, %r113, 0;
	@%p26 bra 	$L__BB0_31;
	bra.uni 	$L__BB0_5;
$L__BB0_46:
	ret;

}


// ===== COMPILED SASS (sm_100) =====

	.target	sm_100

	.elftype	@"ET_EXEC"


//--------------------- .note.nv.tkinfo           --------------------------
	.section	.note.nv.tkinfo,"",@"SHT_NOTE"
	.sectionflags	@"SHF_NOTE_NV_TKINFO"
	.tkinfo
        /*0018*/ 	.word	0x00000002
        /*0030*/ 	.string	""
        /*0030*/ 	.string	"ptxas"
        /*0030*/ 	.string	"Cuda compilation tools, release 13.0, V13.0.88"
        /*0030*/ 	.string	"Build cuda_13.0.r13.0/compiler.36424714_0"
        /*0030*/ 	.string	"-arch sm_100 -m 64 "



//--------------------- .note.nv.cuinfo           --------------------------
	.section	.note.nv.cuinfo,"",@"SHT_NOTE"
	.sectionflags	@"SHF_NOTE_NV_CUINFO"
        /*0018*/ 	.short	0x0002
        /*001a*/ 	.short	0x0064
        /*001c*/ 	.short	0x0082
	.zero		2


//--------------------- .nv.info                  --------------------------
	.section	.nv.info,"",@"SHT_CUDA_INFO"
	.align	4


	//----- nvinfo : EIATTR_REGCOUNT
	.align		4
        /*0000*/ 	.byte	0x04, 0x2f
        /*0002*/ 	.short	(.L_1 - .L_0)
	.align		4
.L_0:
        /*0004*/ 	.word	index@(_Z27betweennessCentralityKernelP5GraphPfiPiS2_S1_S2_S2_)
        /*0008*/ 	.word	0x00000028


	//----- nvinfo : EIATTR_FRAME_SIZE
	.align		4
.L_1:
        /*000c*/ 	.byte	0x04, 0x11
        /*000e*/ 	.short	(.L_3 - .L_2)
	.align		4
.L_2:
        /*0010*/ 	.word	index@($__internal_0_$__cuda_sm20_div_rn_f64_full)
        /*0014*/ 	.word	0x00000000


	//----- nvinfo : EIATTR_FRAME_SIZE
	.align		4
.L_3:
        /*0018*/ 	.byte	0x04, 0x11
        /*001a*/ 	.short	(.L_5 - .L_4)
	.align		4
.L_4:
        /*001c*/ 	.word	index@(_Z27betweennessCentralityKernelP5GraphPfiPiS2_S1_S2_S2_)
        /*0020*/ 	.word	0x00000000


	//----- nvinfo : EIATTR_MIN_STACK_SIZE
	.align		4
.L_5:
        /*0024*/ 	.byte	0x04, 0x12
        /*0026*/ 	.short	(.L_7 - .L_6)
	.align		4
.L_6:
        /*0028*/ 	.word	index@(_Z27betweennessCentralityKernelP5GraphPfiPiS2_S1_S2_S2_)
        /*002c*/ 	.word	0x00000000
.L_7:


//--------------------- .nv.compat                --------------------------
	.section	.nv.compat,"",@"SHT_CUDA_COMPAT_INFO"
	.align	4
        /*0000*/ 	.byte	0x02, 0x09, 0x00, 0x00, 0x02, 0x02, 0x01, 0x00, 0x02, 0x05, 0x05, 0x00, 0x03, 0x07, 0x01, 0x01
        /*0010*/ 	.byte	0x02, 0x03, 0x00, 0x00, 0x02, 0x06, 0x01, 0x00, 0x04, 0x0b, 0x08, 0x00, 0x01, 0x00, 0x00, 0x00
        /*0020*/ 	.byte	0x00, 0x00, 0x00, 0x00


//--------------------- .nv.info._Z27betweennessCentralityKernelP5GraphPfiPiS2_S1_S2_S2_ --------------------------
	.section	.nv.info._Z27betweennessCentralityKernelP5GraphPfiPiS2_S1_S2_S2_,"",@"SHT_CUDA_INFO"
	.sectionflags	@""
	.align	4


	//----- nvinfo : EIATTR_CUDA_API_VERSION
	.align		4
        /*0000*/ 	.byte	0x04, 0x37
        /*0002*/ 	.short	(.L_9 - .L_8)
.L_8:
        /*0004*/ 	.word	0x00000082


	//----- nvinfo : EIATTR_KPARAM_INFO
	.align		4
.L_9:
        /*0008*/ 	.byte	0x04, 0x17
        /*000a*/ 	.short	(.L_11 - .L_10)
.L_10:
        /*000c*/ 	.word	0x00000000
        /*0010*/ 	.short	0x0007
        /*0012*/ 	.short	0x0038
        /*0014*/ 	.byte	0x00, 0xf5, 0x21, 0x00


	//----- nvinfo : EIATTR_KPARAM_INFO
	.align		4
.L_11:
        /*0018*/ 	.byte	0x04, 0x17
        /*001a*/ 	.short	(.L_13 - .L_12)
.L_12:
        /*001c*/ 	.word	0x00000000
        /*0020*/ 	.short	0x0006
        /*0022*/ 	.short	0x0030
        /*0024*/ 	.byte	0x00, 0xf5, 0x21, 0x00


	//----- nvinfo : EIATTR_KPARAM_INFO
	.align		4
.L_13:
        /*0028*/ 	.byte	0x04, 0x17
        /*002a*/ 	.short	(.L_15 - .L_14)
.L_14:
        /*002c*/ 	.word	0x00000000
        /*0030*/ 	.short	0x0005
        /*0032*/ 	.short	0x0028
        /*0034*/ 	.byte	0x00, 0xf5, 0x21, 0x00


	//----- nvinfo : EIATTR_KPARAM_INFO
	.align		4
.L_15:
        /*0038*/ 	.byte	0x04, 0x17
        /*003a*/ 	.short	(.L_17 - .L_16)
.L_16:
        /*003c*/ 	.word	0x00000000
        /*0040*/ 	.short	0x0004
        /*0042*/ 	.short	0x0020
        /*0044*/ 	.byte	0x00, 0xf5, 0x21, 0x00


	//----- nvinfo : EIATTR_KPARAM_INFO
	.align		4
.L_17:
        /*0048*/ 	.byte	0x04, 0x17
        /*004a*/ 	.short	(.L_19 - .L_18)
.L_18:
        /*004c*/ 	.word	0x00000000
        /*0050*/ 	.short	0x0003
        /*0052*/ 	.short	0x0018
        /*0054*/ 	.byte	0x00, 0xf5, 0x21, 0x00


	//----- nvinfo : EIATTR_KPARAM_INFO
	.align		4
.L_19:
        /*0058*/ 	.byte	0x04, 0x17
        /*005a*/ 	.short	(.L_21 - .L_20)
.L_20:
        /*005c*/ 	.word	0x00000000
        /*0060*/ 	.short	0x0002
        /*0062*/ 	.short	0x0010
        /*0064*/ 	.byte	0x00, 0xf0, 0x11, 0x00


	//----- nvinfo : EIATTR_KPARAM_INFO
	.align		4
.L_21:
        /*0068*/ 	.byte	0x04, 0x17
        /*006a*/ 	.short	(.L_23 - .L_22)
.L_22:
        /*006c*/ 	.word	0x00000000
        /*0070*/ 	.short	0x0001
        /*0072*/ 	.short	0x0008
        /*0074*/ 	.byte	0x00, 0xf5, 0x21, 0x00


	//----- nvinfo : EIATTR_KPARAM_INFO
	.align		4
.L_23:
        /*0078*/ 	.byte	0x04, 0x17
        /*007a*/ 	.short	(.L_25 - .L_24)
.L_24:
        /*007c*/ 	.word	0x00000000
        /*0080*/ 	.short	0x0000
        /*0082*/ 	.short	0x0000
        /*0084*/ 	.byte	0x00, 0xf5, 0x21, 0x00


	//----- nvinfo : EIATTR_SPARSE_MMA_MASK
	.align		4
.L_25:
        /*0088*/ 	.byte	0x03, 0x50
        /*008a*/ 	.short	0x0000


	//----- nvinfo : EIATTR_MAXREG_COUNT
	.align		4
        /*008c*/ 	.byte	0x03, 0x1b
        /*008e*/ 	.short	0x00ff


	//----- nvinfo : EIATTR_NUM_BARRIERS
	.align		4
        /*0090*/ 	.byte	0x02, 0x4c
        /*0092*/ 	.byte	0x01
	.zero		1


	//----- nvinfo : EIATTR_MERCURY_ISA_VERSION
	.align		4
        /*0094*/ 	.byte	0x03, 0x5f
        /*0096*/ 	.short	0x0101


	//----- nvinfo : EIATTR_INT_WARP_WIDE_INSTR_OFFSETS
	.align		4
        /*0098*/ 	.byte	0x04, 0x31
        /*009a*/ 	.short	(.L_27 - .L_26)


	//   ....[0]....
.L_26:
        /*009c*/ 	.word	0x00000890


	//   ....[1]....
        /*00a0*/ 	.word	0x00000940


	//----- nvinfo : EIATTR_VRC_CTA_INIT_COUNT
	.align		4
.L_27:
        /*00a4*/ 	.byte	0x02, 0x4a
	.zero		1
	.zero		1


	//----- nvinfo : EIATTR_EXIT_INSTR_OFFSETS
	.align		4
        /*00a8*/ 	.byte	0x04, 0x1c
        /*00aa*/ 	.short	(.L_29 - .L_28)


	//   ....[0]....
.L_28:
        /*00ac*/ 	.word	0x00000040


	//   ....[1]....
        /*00b0*/ 	.word	0x00000130


	//   ....[2]....
        /*00b4*/ 	.word	0x000014f0


	//----- nvinfo : EIATTR_CRS_STACK_SIZE
	.align		4
.L_29:
        /*00b8*/ 	.byte	0x04, 0x1e
        /*00ba*/ 	.short	(.L_31 - .L_30)
.L_30:
        /*00bc*/ 	.word	0x00000000


	//----- nvinfo : EIATTR_CBANK_PARAM_SIZE
	.align		4
.L_31:
        /*00c0*/ 	.byte	0x03, 0x19
        /*00c2*/ 	.short	0x0040


	//----- nvinfo : EIATTR_PARAM_CBANK
	.align		4
        /*00c4*/ 	.byte	0x04, 0x0a
        /*00c6*/ 	.short	(.L_33 - .L_32)
	.align		4
.L_32:
        /*00c8*/ 	.word	index@(.nv.constant0._Z27betweennessCentralityKernelP5GraphPfiPiS2_S1_S2_S2_)
        /*00cc*/ 	.short	0x0380
        /*00ce*/ 	.short	0x0040


	//----- nvinfo : EIATTR_SW_WAR
	.align		4
.L_33:
        /*00d0*/ 	.byte	0x04, 0x36
        /*00d2*/ 	.short	(.L_35 - .L_34)
.L_34:
        /*00d4*/ 	.word	0x00000008
.L_35:


//--------------------- .nv.callgraph             --------------------------
	.section	.nv.callgraph,"",@"SHT_CUDA_CALLGRAPH"
	.align	4
	.sectionentsize	8
	.align		4
        /*0000*/ 	.word	0x00000000
	.align		4
        /*0004*/ 	.word	0xffffffff
	.align		4
        /*0008*/ 	.word	0x00000000
	.align		4
        /*000c*/ 	.word	0xfffffffe
	.align		4
        /*0010*/ 	.word	0x00000000
	.align		4
        /*0014*/ 	.word	0xfffffffd
	.align		4
        /*0018*/ 	.word	0x00000000
	.align		4
        /*001c*/ 	.word	0xfffffffc


//--------------------- .text._Z27betweennessCentralityKernelP5GraphPfiPiS2_S1_S2_S2_ --------------------------
	.section	.text._Z27betweennessCentralityKernelP5GraphPfiPiS2_S1_S2_S2_,"ax",@progbits
	.align	128
        .global         _Z27betweennessCentralityKernelP5GraphPfiPiS2_S1_S2_S2_
        .type           _Z27betweennessCentralityKernelP5GraphPfiPiS2_S1_S2_S2_,@function
        .size           _Z27betweennessCentralityKernelP5GraphPfiPiS2_S1_S2_S2_,(.L_x_36 - _Z27betweennessCentralityKernelP5GraphPfiPiS2_S1_S2_S2_)
        .other          _Z27betweennessCentralityKernelP5GraphPfiPiS2_S1_S2_S2_,@"STO_CUDA_ENTRY STV_DEFAULT"
_Z27betweennessCentralityKernelP5GraphPfiPiS2_S1_S2_S2_:
.text._Z27betweennessCentralityKernelP5GraphPfiPiS2_S1_S2_S2_:
[----:B------:R-:W-:Y:S01]  /*0000*/  LDC R1, c[0x0][0x37c] ;  /* 0x0000df00ff017b82 */ /* 0x000fe20000000800 */
[----:B------:R-:W0:Y:S01]  /*0010*/  S2R R2, SR_TID.X ;  /* 0x0000000000027919 */ /* 0x000e220000002100 */
[----:B------:R-:W0:Y:S02]  /*0020*/  LDCU UR18, c[0x0][0x390] ;  /* 0x00007200ff1277ac */ /* 0x000e240008000800 */
[----:B0-----:R-:W-:-:S13]  /*0030*/  ISETP.GE.AND P0, PT, R2, UR18, PT ;  /* 0x0000001202007c0c */ /* 0x001fda000bf06270 */
[----:B------:R-:W-:Y:S05]  /*0040*/  @P0 EXIT ;  /* 0x000000000000094d */ /* 0x000fea0003800000 */
[----:B------:R-:W-:Y:S01]  /*0050*/  ISETP.NE.AND P0, PT, R2, RZ, PT ;  /* 0x000000ff0200720c */ /* 0x000fe20003f05270 */
[----:B------:R-:W0:Y:S01]  /*0060*/  S2UR UR5, SR_CgaCtaId ;  /* 0x00000000000579c3 */ /* 0x000e220000008800 */
[----:B------:R-:W-:-:S11]  /*0070*/  UMOV UR4, 0x400 ;  /* 0x0000040000047882 */ /* 0x000fd60000000000 */
[----:B------:R-:W1:Y:S01]  /*0080*/  @!P0 S2R R0, SR_CTAID.X ;  /* 0x0000000000008919 */ /* 0x000e620000002500 */
[----:B------:R-:W2:Y:S01]  /*0090*/  @!P0 LDC R5, c[0x0][0x370] ;  /* 0x0000dc00ff058b82 */ /* 0x000ea20000000800 */
[----:B0-----:R-:W-:-:S09]  /*00a0*/  ULEA UR4, UR5, UR4, 0x18 ;  /* 0x0000000405047291 */ /* 0x001fd2000f8ec0ff */
[----:B--2---:R-:W-:Y:S01]  /*00b0*/  @!P0 STS [UR4+0xc], R5 ;  /* 0x00000c05ff008988 */ /* 0x004fe20008000804 */
[----:B-1----:R-:W-:-:S05]  /*00c0*/  @!P0 IMAD.IADD R0, R0, 0x1, -R5 ;  /* 0x0000000100008824 */ /* 0x002fca00078e0a05 */
[----:B------:R-:W-:Y:S01]  /*00d0*/  @!P0 STS [UR4], R0 ;  /* 0x00000000ff008988 */ /* 0x000fe20008000804 */
[----:B------:R-:W-:Y:S06]  /*00e0*/  BAR.SYNC.DEFER_BLOCKING 0x0 ;  /* 0x0000000000007b1d */ /* 0x000fec0000010000 */
[----:B------:R-:W0:Y:S04]  /*00f0*/  LDS R0, [UR4+0xc] ;  /* 0x00000c04ff007984 */ /* 0x000e280008000800 */
[----:B------:R-:W1:Y:S01]  /*0100*/  LDS R3, [UR4] ;  /* 0x00000004ff037984 */ /* 0x000e620008000800 */
[----:B0-----:R-:W-:-:S04]  /*0110*/  IADD3 R4, PT, PT, -R0, UR18, RZ ;  /* 0x0000001200047c10 */ /* 0x001fc8000fffe1ff */
[----:B-1----:R-:W-:-:S13]  /*0120*/  ISETP.GE.AND P0, PT, R3, R4, PT ;  /* 0x000000040300720c */ /* 0x002fda0003f06270 */
[----:B------:R-:W-:Y:S05]  /*0130*/  @P0 EXIT ;  /* 0x000000000000094d */ /* 0x000fea0003800000 */
[----:B------:R-:W0:Y:S01]  /*0140*/  S2UR UR12, SR_CTAID.X ;  /* 0x00000000000c79c3 */ /* 0x000e220000002500 */
[----:B------:R-:W1:Y:S01]  /*0150*/  LDCU.128 UR8, c[0x0][0x3b0] ;  /* 0x00007600ff0877ac */ /* 0x000e620008000c00 */
[----:B------:R-:W2:Y:S01]  /*0160*/  LDCU UR13, c[0x0][0x360] ;  /* 0x00006c00ff0d77ac */ /* 0x000ea20008000800 */
[----:B------:R-:W3:Y:S01]  /*0170*/  LDCU.64 UR16, c[0x0][0x358] ;  /* 0x00006b00ff1077ac */ /* 0x000ee20008000a00 */
[----:B0-----:R-:W-:-:S04]  /*0180*/  UIMAD UR12, UR12, UR18, URZ ;  /* 0x000000120c0c72a4 */ /* 0x001fc8000f8e02ff */
[----:B------:R-:W-:Y:S02]  /*0190*/  UIADD3 UR4, UPT, UPT, UR12, 0x1, URZ ;  /* 0x000000010c047890 */ /* 0x000fe4000fffe0ff */
[----:B-1----:R-:W-:Y:S02]  /*01a0*/  UIMAD.WIDE.U32 UR14, UR12, 0x4, UR10 ;  /* 0x000000040c0e78a5 */ /* 0x002fe4000f8e000a */
[----:B------:R-:W-:Y:S02]  /*01b0*/  UIMAD.WIDE.U32 UR4, UR4, 0x4, UR10 ;  /* 0x00000004040478a5 */ /* 0x000fe4000f8e000a */
[----:B------:R-:W-:Y:S02]  /*01c0*/  UIMAD.WIDE.U32 UR6, UR12, 0x4, UR8 ;  /* 0x000000040c0678a5 */ /* 0x000fe4000f8e0008 */
[----:B--23--:R-:W-:-:S12]  /*01d0*/  UIADD3 UR10, UPT, UPT, UR12, -0x1, URZ ;  /* 0xffffffff0c0a7890 */ /* 0x00cfd8000fffe0ff */
.L_x_29:
[----:B------:R-:W-:Y:S01]  /*01e0*/  ISETP.NE.AND P0, PT, R2, RZ, PT ;  /* 0x000000ff0200720c */ /* 0x000fe20003f05270 */
[----:B------:R-:W-:-:S12]  /*01f0*/  BSSY.RECONVERGENT B0, `(.L_x_0) ;  /* 0x0000012000007945 */ /* 0x000fd80003800200 */
[----:B0-2-4-:R-:W-:Y:S05]  /*0200*/  @P0 BRA `(.L_x_1) ;  /* 0x0000000000400947 */ /* 0x015fea0003800000 */
[----:B------:R-:W0:Y:S01]  /*0210*/  S2UR UR9, SR_CgaCtaId ;  /* 0x00000000000979c3 */ /* 0x000e220000008800 */
[----:B------:R-:W-:Y:S01]  /*0220*/  UMOV UR8, 0x400 ;  /* 0x0000040000087882 */ /* 0x000fe20000000000 */
[----:B------:R-:W-:Y:S01]  /*0230*/  IMAD.IADD R8, R0, 0x1, R3 ;  /* 0x0000000100087824 */ /* 0x000fe200078e0203 */
[----:B------:R-:W-:Y:S01]  /*0240*/  MOV R10, UR14 ;  /* 0x0000000e000a7c02 */ /* 0x000fe20008000f00 */
[----:B------:R-:W-:Y:S01]  /*0250*/  IMAD.U32 R4, RZ, RZ, UR6 ;  /* 0x00000006ff047e24 */ /* 0x000fe2000f8e00ff */
[----:B------:R-:W-:Y:S01]  /*0260*/  MOV R7, UR5 ;  /* 0x0000000500077c02 */ /* 0x000fe20008000f00 */
[----:B------:R-:W-:Y:S02]  /*0270*/  IMAD.U32 R5, RZ, RZ, UR7 ;  /* 0x00000007ff057e24 */ /* 0x000fe4000f8e00ff */
[----:B------:R-:W-:Y:S02]  /*0280*/  IMAD.U32 R11, RZ, RZ, UR15 ;  /* 0x0000000fff0b7e24 */ /* 0x000fe4000f8e00ff */
[----:B------:R-:W-:Y:S01]  /*0290*/  IMAD.MOV.U32 R9, RZ, RZ, 0x1 ;  /* 0x00000001ff097424 */ /* 0x000fe200078e00ff */
[----:B------:R1:W-:Y:S01]  /*02a0*/  STG.E desc[UR16][R4.64], R8 ;  /* 0x0000000804007986 */ /* 0x0003e2000c101910 */
[----:B------:R-:W-:-:S03]  /*02b0*/  IMAD.U32 R6, RZ, RZ, UR4 ;  /* 0x00000004ff067e24 */ /* 0x000fc6000f8e00ff */
[----:B------:R1:W-:Y:S04]  /*02c0*/  STG.E desc[UR16][R10.64], RZ ;  /* 0x000000ff0a007986 */ /* 0x0003e8000c101910 */
[----:B------:R1:W-:Y:S01]  /*02d0*/  STG.E desc[UR16][R6.64], R9 ;  /* 0x0000000906007986 */ /* 0x0003e2000c101910 */
[----:B0-----:R-:W-:-:S09]  /*02e0*/  ULEA UR8, UR9, UR8, 0x18 ;  /* 0x0000000809087291 */ /* 0x001fd2000f8ec0ff */
[----:B------:R1:W-:Y:S04]  /*02f0*/  STS.64 [UR8], R8 ;  /* 0x00000008ff007988 */ /* 0x0003e80008000a08 */
[----:B------:R1:W-:Y:S02]  /*0300*/  STS [UR8+0x8], R9 ;  /* 0x00000809ff007988 */ /* 0x0003e40008000808 */
.L_x_1:
[----:B------:R-:W-:Y:S05]  /*0310*/  BSYNC.RECONVERGENT B0 ;  /* 0x0000000000007941 */ /* 0x000fea0003800200 */
.L_x_0:
[----:B------:R-:W0:Y:S08]  /*0320*/  S2UR UR9, SR_CgaCtaId ;  /* 0x00000000000979c3 */ /* 0x000e300000008800 */
[----:B------:R-:W-:Y:S06]  /*0330*/  BAR.SYNC.DEFER_BLOCKING 0x0 ;  /* 0x0000000000007b1d */ /* 0x000fec0000010000 */
[----:B------:R-:W-:-:S02]  /*0340*/  UMOV UR8, 0x400 ;  /* 0x0000040000087882 */ /* 0x000fc40000000000 */
[----:B-1----:R-:W1:Y:S01]  /*0350*/  LDC.64 R4, c[0x0][0x3a0] ;  /* 0x0000e800ff047b82 */ /* 0x002e620000000a00 */
[----:B------:R-:W-:Y:S07]  /*0360*/  BSSY.RECONVERGENT B0, `(.L_x_2) ;  /* 0x000001b000007945 */ /* 0x000fee0003800200 */
[----:B------:R-:W2:Y:S01]  /*0370*/  LDC.64 R6, c[0x0][0x398] ;  /* 0x0000e600ff067b82 */ /* 0x000ea20000000a00 */
[----:B0-----:R-:W-:-:S07]  /*0380*/  ULEA UR8, UR9, UR8, 0x18 ;  /* 0x0000000809087291 */ /* 0x001fce000f8ec0ff */
[----:B------:R-:W0:Y:S02]  /*0390*/  LDC.64 R14, c[0x0][0x3a8] ;  /* 0x0000ea00ff0e7b82 */ /* 0x000e240000000a00 */
[----:B------:R-:W3:Y:S02]  /*03a0*/  LDS R0, [UR8] ;  /* 0x00000008ff007984 */ /* 0x000ee40008000800 */
[----:B------:R-:W4:Y:S01]  /*03b0*/  LDCU UR8, c[0x0][0x390] ;  /* 0x00007200ff0877ac */ /* 0x000f220008000800 */
[----:B---3--:R-:W-:-:S04]  /*03c0*/  VIADD R3, R0, UR12 ;  /* 0x0000000c00037c36 */ /* 0x008fc80008000000 */
[----:B-1----:R-:W-:-:S04]  /*03d0*/  IMAD.WIDE.U32 R4, R3, 0x4, R4 ;  /* 0x0000000403047825 */ /* 0x002fc800078e0004 */
[----:B--2---:R-:W-:-:S04]  /*03e0*/  IMAD.WIDE.U32 R6, R3, 0x4, R6 ;  /* 0x0000000403067825 */ /* 0x004fc800078e0006 */
[----:B0---4-:R-:W-:-:S07]  /*03f0*/  IMAD.MOV.U32 R3, RZ, RZ, R2 ;  /* 0x000000ffff037224 */ /* 0x011fce00078e0002 */
.L_x_3:
[C---:B------:R-:W-:Y:S01]  /*0400*/  ISETP.NE.AND P0, PT, R3.reuse, R0, PT ;  /* 0x000000000300720c */ /* 0x040fe20003f05270 */
[C---:B------:R-:W-:Y:S02]  /*0410*/  VIADD R13, R3.reuse, UR12 ;  /* 0x0000000c030d7c36 */ /* 0x040fe40008000000 */
[----:B------:R-:W-:-:S10]  /*0420*/  VIADD R3, R3, UR13 ;  /* 0x0000000d03037c36 */ /* 0x000fd40008000000 */
[----:B------:R-:W0:Y:S01]  /*0430*/  @P0 LDC.64 R8, c[0x0][0x3a0] ;  /* 0x0000e800ff080b82 */ /* 0x000e220000000a00 */
[----:B------:R-:W-:Y:S01]  /*0440*/  @!P0 MOV R19, 0x1 ;  /* 0x0000000100138802 */ /* 0x000fe20000000f00 */
[----:B------:R-:W-:Y:S01]  /*0450*/  @P0 IMAD.MOV.U32 R17, RZ, RZ, 0x7fffffff ;  /* 0x7fffffffff110424 */ /* 0x000fe200078e00ff */
[----:B------:R1:W-:Y:S04]  /*0460*/  @!P0 STG.E desc[UR16][R4.64], RZ ;  /* 0x000000ff04008986 */ /* 0x0003e8000c101910 */
[----:B------:R1:W-:Y:S01]  /*0470*/  @!P0 STG.E desc[UR16][R6.64], R19 ;  /* 0x0000001306008986 */ /* 0x0003e2000c101910 */
[----:B------:R-:W2:Y:S01]  /*0480*/  @P0 LDC.64 R10, c[0x0][0x398] ;  /* 0x0000e600ff0a0b82 */ /* 0x000ea20000000a00 */
[----:B0-----:R-:W-:-:S05]  /*0490*/  @P0 IMAD.WIDE.U32 R8, R13, 0x4, R8 ;  /* 0x000000040d080825 */ /* 0x001fca00078e0008 */
[----:B------:R1:W-:Y:S01]  /*04a0*/  @P0 STG.E desc[UR16][R8.64], R17 ;  /* 0x0000001108000986 */ /* 0x0003e2000c101910 */
[----:B--2---:R-:W-:-:S04]  /*04b0*/  @P0 IMAD.WIDE.U32 R10, R13, 0x4, R10 ;  /* 0x000000040d0a0825 */ /* 0x004fc800078e000a */
[----:B------:R-:W-:Y:S01]  /*04c0*/  IMAD.WIDE.U32 R12, R13, 0x4, R14 ;  /* 0x000000040d0c7825 */ /* 0x000fe200078e000e */
[----:B------:R1:W-:Y:S01]  /*04d0*/  @P0 STG.E desc[UR16][R10.64], RZ ;  /* 0x000000ff0a000986 */ /* 0x0003e2000c101910 */
[----:B------:R-:W-:-:S03]  /*04e0*/  ISETP.GE.AND P0, PT, R3, UR8, PT ;  /* 0x0000000803007c0c */ /* 0x000fc6000bf06270 */
[----:B------:R1:W-:Y:S10]  /*04f0*/  STG.E desc[UR16][R12.64], RZ ;  /* 0x000000ff0c007986 */ /* 0x0003f4000c101910 */
[----:B-1----:R-:W-:Y:S05]  /*0500*/  @!P0 BRA `(.L_x_3) ;  /* 0xfffffffc00bc8947 */ /* 0x002fea000383ffff */
[----:B------:R-:W-:Y:S05]  /*0510*/  BSYNC.RECONVERGENT B0 ;  /* 0x0000000000007941 */ /* 0x000fea0003800200 */
.L_x_2:
[----:B------:R-:W-:Y:S06]  /*0520*/  BAR.SYNC.DEFER_BLOCKING 0x0 ;  /* 0x0000000000007b1d */ /* 0x000fec0000010000 */
.L_x_15:
[----:B0-----:R-:W0:Y:S08]  /*0530*/  S2UR UR9, SR_CgaCtaId ;  /* 0x00000000000979c3 */ /* 0x001e300000008800 */
[----:B------:R-:W-:Y:S06]  /*0540*/  BAR.SYNC.DEFER_BLOCKING 0x0 ;  /* 0x0000000000007b1d */ /* 0x000fec0000010000 */
[----:B------:R-:W-:-:S02]  /*0550*/  UMOV UR8, 0x400 ;  /* 0x0000040000087882 */ /* 0x000fc40000000000 */
[----:B-1----:R-:W1:Y:S01]  /*0560*/  LDC.64 R4, c[0x0][0x3b8] ;  /* 0x0000ee00ff047b82 */ /* 0x002e620000000a00 */
[----:B0-----:R-:W-:-:S09]  /*0570*/  ULEA UR8, UR9, UR8, 0x18 ;  /* 0x0000000809087291 */ /* 0x001fd2000f8ec0ff */
[----:B------:R-:W0:Y:S02]  /*0580*/  LDS R0, [UR8+0x8] ;  /* 0x00000808ff007984 */ /* 0x000e240008000800 */
[----:B0-----:R-:W-:-:S04]  /*0590*/  VIADD R3, R0, UR12 ;  /* 0x0000000c00037c36 */ /* 0x001fc80008000000 */
[----:B-1----:R-:W-:-:S05]  /*05a0*/  IMAD.WIDE.U32 R24, R3, 0x4, R4 ;  /* 0x0000000403187825 */ /* 0x002fca00078e0004 */
[----:B------:R-:W2:Y:S02]  /*05b0*/  LDG.E R7, desc[UR16][R24.64] ;  /* 0x0000001018077981 */ /* 0x000ea4000c1e1900 */
[----:B--2---:R-:W-:-:S13]  /*05c0*/  ISETP.GE.AND P0, PT, R2, R7, PT ;  /* 0x000000070200720c */ /* 0x004fda0003f06270 */
[----:B------:R-:W-:Y:S05]  /*05d0*/  @P0 BRA `(.L_x_4) ;  /* 0x0000000400440947 */ /* 0x000fea0003800000 */
[----:B------:R-:W-:Y:S01]  /*05e0*/  IADD3 R3, PT, PT, R3, -0x1, RZ ;  /* 0xffffffff03037810 */ /* 0x000fe20007ffe0ff */
[----:B------:R-:W-:Y:S02]  /*05f0*/  IMAD.MOV.U32 R13, RZ, RZ, R7 ;  /* 0x000000ffff0d7224 */ /* 0x000fe400078e0007 */
[----:B------:R-:W-:Y:S02]  /*0600*/  IMAD.MOV.U32 R0, RZ, RZ, R2 ;  /* 0x000000ffff007224 */ /* 0x000fe400078e0002 */
[----:B------:R-:W-:-:S07]  /*0610*/  IMAD.WIDE.U32 R4, R3, 0x4, R4 ;  /* 0x0000000403047825 */ /* 0x000fce00078e0004 */
.L_x_13:
[----:B--2---:R-:W2:Y:S01]  /*0620*/  LDG.E R3, desc[UR16][R4.64] ;  /* 0x0000001004037981 */ /* 0x004ea2000c1e1900 */
[----:B------:R-:W-:Y:S01]  /*0630*/  BSSY B0, `(.L_x_5) ;  /* 0x0000048000007945 */ /* 0x000fe20003800000 */
[----:B--2---:R-:W-:-:S13]  /*0640*/  ISETP.GE.AND P0, PT, R0, R3, PT ;  /* 0x000000030000720c */ /* 0x004fda0003f06270 */
[----:B0-----:R-:W-:Y:S05]  /*0650*/  @!P0 BRA `(.L_x_6) ;  /* 0x0000000400148947 */ /* 0x001fea0003800000 */
[----:B------:R-:W0:Y:S01]  /*0660*/  LDC.64 R8, c[0x0][0x3b0] ;  /* 0x0000ec00ff087b82 */ /* 0x000e220000000a00 */
[----:B------:R-:W-:-:S07]  /*0670*/  VIADD R3, R0, UR12 ;  /* 0x0000000c00037c36 */ /* 0x000fce0008000000 */
[----:B------:R-:W1:Y:S01]  /*0680*/  LDC.64 R6, c[0x0][0x380] ;  /* 0x0000e000ff067b82 */ /* 0x000e620000000a00 */
[----:B0-----:R-:W-:-:S05]  /*0690*/  IMAD.WIDE.U32 R8, R3, 0x4, R8 ;  /* 0x0000000403087825 */ /* 0x001fca00078e0008 */
[----:B------:R-:W2:Y:S04]  /*06a0*/  LDG.E R3, desc[UR16][R8.64] ;  /* 0x0000001008037981 */ /* 0x000ea8000c1e1900 */
[----:B-1----:R-:W2:Y:S02]  /*06b0*/  LDG.E.64 R10, desc[UR16][R6.64+0x10] ;  /* 0x00001010060a7981 */ /* 0x002ea4000c1e1b00 */
[----:B--2---:R-:W-:-:S05]  /*06c0*/  IMAD.WIDE R10, R3, 0x4, R10 ;  /* 0x00000004030a7825 */ /* 0x004fca00078e020a */
[----:B------:R-:W2:Y:S04]  /*06d0*/  LD.E R18, desc[UR16][R10.64] ;  /* 0x000000100a127980 */ /* 0x000ea8000c101900 */
[----:B------:R-:W2:Y:S02]  /*06e0*/  LD.E R15, desc[UR16][R10.64+0x4] ;  /* 0x000004100a0f7980 */ /* 0x000ea4000c101900 */
[----:B--2---:R-:W-:-:S13]  /*06f0*/  ISETP.GE.AND P0, PT, R18, R15, PT ;  /* 0x0000000f1200720c */ /* 0x004fda0003f06270 */
[----:B------:R-:W-:Y:S05]  /*0700*/  @P0 BRA `(.L_x_6) ;  /* 0x0000000000e80947 */ /* 0x000fea0003800000 */
[----:B------:R-:W0:Y:S01]  /*0710*/  LDC.64 R14, c[0x0][0x3a0] ;  /* 0x0000e800ff0e7b82 */ /* 0x000e220000000a00 */
[----:B------:R-:W-:Y:S01]  /*0720*/  IADD3 R19, PT, PT, R3, UR12, RZ ;  /* 0x0000000c03137c10 */ /* 0x000fe2000fffe0ff */
[----:B------:R-:W-:Y:S06]  /*0730*/  BSSY B1, `(.L_x_7) ;  /* 0x0000036000017945 */ /* 0x000fec0003800000 */
[----:B------:R-:W1:Y:S08]  /*0740*/  LDC.64 R16, c[0x0][0x398] ;  /* 0x0000e600ff107b82 */ /* 0x000e700000000a00 */
[----:B------:R-:W2:Y:S08]  /*0750*/  LDC.64 R8, c[0x0][0x398] ;  /* 0x0000e600ff087b82 */ /* 0x000eb00000000a00 */
[----:B------:R-:W3:Y:S01]  /*0760*/  LDC.64 R10, c[0x0][0x3a0] ;  /* 0x0000e800ff0a7b82 */ /* 0x000ee20000000a00 */
[----:B0-----:R-:W-:-:S07]  /*0770*/  IMAD.WIDE.U32 R14, R19, 0x4, R14 ;  /* 0x00000004130e7825 */ /* 0x001fce00078e000e */
[----:B------:R-:W0:Y:S01]  /*0780*/  LDC.64 R12, c[0x0][0x3b0] ;  /* 0x0000ec00ff0c7b82 */ /* 0x000e220000000a00 */
[----:B-1----:R-:W-:-:S07]  /*0790*/  IMAD.WIDE.U32 R16, R19, 0x4, R16 ;  /* 0x0000000413107825 */ /* 0x002fce00078e0010 */
.L_x_12:
[----:B------:R-:W4:Y:S02]  /*07a0*/  LDG.E.64 R20, desc[UR16][R6.64+0x8] ;  /* 0x0000081006147981 */ /* 0x000f24000c1e1b00 */
[----:B----4-:R-:W-:Y:S02]  /*07b0*/  IMAD.WIDE R22, R18, 0x4, R20 ;  /* 0x0000000412167825 */ /* 0x010fe400078e0214 */
[----:B------:R-:W4:Y:S04]  /*07c0*/  LDG.E R20, desc[UR16][R14.64] ;  /* 0x000000100e147981 */ /* 0x000f28000c1e1900 */
[----:B------:R-:W5:Y:S01]  /*07d0*/  LD.E R22, desc[UR16][R22.64] ;  /* 0x0000001016167980 */ /* 0x000f62000c101900 */
[----:B------:R-:W-:Y:S01]  /*07e0*/  IMAD.MOV.U32 R26, RZ, RZ, 0x7fffffff ;  /* 0x7fffffffff1a7424 */ /* 0x000fe200078e00ff */
[----:B------:R-:W-:Y:S05]  /*07f0*/  YIELD ;  /* 0x0000000000007946 */ /* 0x000fea0003800000 */
[----:B----4-:R-:W-:-:S02]  /*0800*/  VIADD R27, R20, 0x1 ;  /* 0x00000001141b7836 */ /* 0x010fc40000000000 */
[----:B-----5:R-:W-:-:S04]  /*0810*/  VIADD R19, R22, UR12 ;  /* 0x0000000c16137c36 */ /* 0x020fc80008000000 */
[----:B---3--:R-:W-:-:S05]  /*0820*/  IMAD.WIDE.U32 R20, R19, 0x4, R10 ;  /* 0x0000000413147825 */ /* 0x008fca00078e000a */
[----:B------:R-:W3:Y:S01]  /*0830*/  ATOMG.E.CAS.STRONG.GPU PT, R26, [R20], R26, R27 ;  /* 0x0000001a141a73a9 */ /* 0x000ee200001ee11b */
[----:B------:R-:W-:Y:S01]  /*0840*/  BSSY.RECONVERGENT B2, `(.L_x_8) ;  /* 0x0000014000027945 */ /* 0x000fe20003800200 */
[----:B---3--:R-:W-:-:S13]  /*0850*/  ISETP.NE.AND P0, PT, R26, 0x7fffffff, PT ;  /* 0x7fffffff1a00780c */ /* 0x008fda0003f05270 */
[----:B------:R-:W-:Y:S05]  /*0860*/  @P0 BRA `(.L_x_9) ;  /* 0x0000000000440947 */ /* 0x000fea0003800000 */
[----:B------:R-:W1:Y:S01]  /*0870*/  S2R R27, SR_LANEID ;  /* 0x00000000001b7919 */ /* 0x000e620000000000 */
[----:B------:R-:W3:Y:S01]  /*0880*/  S2UR UR9, SR_CgaCtaId ;  /* 0x00000000000979c3 */ /* 0x000ee20000008800 */
[----:B------:R-:W-:Y:S01]  /*0890*/  VOTEU.ANY UR11, UPT, PT ;  /* 0x00000000000b7886 */ /* 0x000fe200038e0100 */
[----:B------:R-:W-:Y:S01]  /*08a0*/  UMOV UR8, 0x400 ;  /* 0x0000040000087882 */ /* 0x000fe20000000000 */
[----:B------:R-:W1:Y:S01]  /*08b0*/  FLO.U32 R28, UR11 ;  /* 0x0000000b001c7d00 */ /* 0x000e6200080e0000 */
[----:B------:R-:W-:Y:S01]  /*08c0*/  UIADD3 UR8, UPT, UPT, UR8, 0x4, URZ ;  /* 0x0000000408087890 */ /* 0x000fe2000fffe0ff */
[----:B------:R-:W4:Y:S06]  /*08d0*/  S2R R26, SR_LTMASK ;  /* 0x00000000001a7919 */ /* 0x000f2c0000003900 */
[----:B------:R-:W5:Y:S01]  /*08e0*/  POPC R23, UR11 ;  /* 0x0000000b00177d09 */ /* 0x000f620008000000 */
[----:B---3--:R-:W-:Y:S01]  /*08f0*/  ULEA UR8, UR9, UR8, 0x18 ;  /* 0x0000000809087291 */ /* 0x008fe2000f8ec0ff */
[----:B-1----:R-:W-:-:S02]  /*0900*/  ISETP.EQ.U32.AND P0, PT, R28, R27, PT ;  /* 0x0000001b1c00720c */ /* 0x002fc40003f02070 */
[----:B----4-:R-:W-:-:S04]  /*0910*/  LOP3.LUT R29, R26, UR11, RZ, 0xc0, !PT ;  /* 0x0000000b1a1d7c12 */ /* 0x010fc8000f8ec0ff */
[----:B------:R-:W1:Y:S07]  /*0920*/  POPC R26, R29 ;  /* 0x0000001d001a7309 */ /* 0x000e6e0000000000 */
[----:B-----5:R-:W3:Y:S04]  /*0930*/  @P0 ATOMS.ADD R23, [UR8], R23 ;  /* 0x00000017ff17098c */ /* 0x020ee80008000008 */
[----:B---3--:R-:W1:Y:S02]  /*0940*/  SHFL.IDX PT, R27, R23, R28, 0x1f ;  /* 0x00001f1c171b7589 */ /* 0x008e6400000e0000 */
[----:B-1----:R-:W-:-:S05]  /*0950*/  IADD3 R27, PT, PT, R27, UR12, R26 ;  /* 0x0000000c1b1b7c10 */ /* 0x002fca000fffe01a */
[----:B0-----:R-:W-:-:S05]  /*0960*/  IMAD.WIDE.U32 R26, R27, 0x4, R12 ;  /* 0x000000041b1a7825 */ /* 0x001fca00078e000c */
[----:B------:R1:W-:Y:S02]  /*0970*/  STG.E desc[UR16][R26.64], R22 ;  /* 0x000000161a007986 */ /* 0x0003e4000c101910 */
.L_x_9:
[----:B------:R-:W-:Y:S05]  /*0980*/  BSYNC.RECONVERGENT B2 ;  /* 0x0000000000027941 */ /* 0x000fea0003800200 */
.L_x_8:
[----:B-1----:R-:W3:Y:S04]  /*0990*/  LDG.E R22, desc[UR16][R14.64] ;  /* 0x000000100e167981 */ /* 0x002ee8000c1e1900 */
[----:B------:R-:W4:Y:S01]  /*09a0*/  LDG.E R20, desc[UR16][R20.64] ;  /* 0x0000001014147981 */ /* 0x000f22000c1e1900 */
[----:B------:R-:W-:Y:S01]  /*09b0*/  BSSY.RECONVERGENT B2, `(.L_x_10) ;  /* 0x0000007000027945 */ /* 0x000fe20003800200 */
[----:B---3--:R-:W-:-:S04]  /*09c0*/  IADD3 R23, PT, PT, R22, 0x1, RZ ;  /* 0x0000000116177810 */ /* 0x008fc80007ffe0ff */
[----:B----4-:R-:W-:-:S13]  /*09d0*/  ISETP.NE.AND P0, PT, R20, R23, PT ;  /* 0x000000171400720c */ /* 0x010fda0003f05270 */
[----:B------:R-:W-:Y:S05]  /*09e0*/  @P0 BRA `(.L_x_11) ;  /* 0x00000000000c0947 */ /* 0x000fea0003800000 */
[----:B------:R-:W3:Y:S01]  /*09f0*/  LDG.E R23, desc[UR16][R16.64] ;  /* 0x0000001010177981 */ /* 0x000ee2000c1e1900 */
[----:B--2---:R-:W-:-:S05]  /*0a00*/  IMAD.WIDE.U32 R20, R19, 0x4, R8 ;  /* 0x0000000413147825 */ /* 0x004fca00078e0008 */
[----:B---3--:R1:W-:Y:S02]  /*0a10*/  REDG.E.ADD.STRONG.GPU desc[UR16][R20.64], R23 ;  /* 0x000000171400798e */ /* 0x0083e4000c12e110 */
.L_x_11:
[----:B------:R-:W-:Y:S05]  /*0a20*/  BSYNC.RECONVERGENT B2 ;  /* 0x0000000000027941 */ /* 0x000fea0003800200 */
.L_x_10:
[----:B-1----:R-:W3:Y:S02]  /*0a30*/  LDG.E.64 R20, desc[UR16][R6.64+0x10] ;  /* 0x0000101006147981 */ /* 0x002ee4000c1e1b00 */
[----:B---3--:R-:W-:-:S06]  /*0a40*/  IMAD.WIDE R20, R3, 0x4, R20 ;  /* 0x0000000403147825 */ /* 0x008fcc00078e0214 */
[----:B------:R-:W3:Y:S01]  /*0a50*/  LD.E R21, desc[UR16][R20.64+0x4] ;  /* 0x0000041014157980 */ /* 0x000ee2000c101900 */
[----:B------:R-:W-:-:S05]  /*0a60*/  VIADD R18, R18, 0x1 ;  /* 0x0000000112127836 */ /* 0x000fca0000000000 */
[----:B---3--:R-:W-:-:S13]  /*0a70*/  ISETP.GE.AND P0, PT, R18, R21, PT ;  /* 0x000000151200720c */ /* 0x008fda0003f06270 */
[----:B------:R-:W-:Y:S05]  /*0a80*/  @!P0 BRA `(.L_x_12) ;  /* 0xfffffffc00448947 */ /* 0x000fea000383ffff */
[----:B------:R-:W-:Y:S05]  /*0a90*/  BSYNC B1 ;  /* 0x0000000000017941 */ /* 0x000fea0003800000 */
.L_x_7:
[----:B0-----:R0:W5:Y:S02]  /*0aa0*/  LDG.E R13, desc[UR16][R24.64] ;  /* 0x00000010180d7981 */ /* 0x001164000c1e1900 */
.L_x_6:
[----:B------:R-:W-:Y:S05]  /*0ab0*/  BSYNC B0 ;  /* 0x0000000000007941 */ /* 0x000fea0003800000 */
.L_x_5:
[----:B------:R-:W-:-:S05]  /*0ac0*/  VIADD R0, R0, UR13 ;  /* 0x0000000d00007c36 */ /* 0x000fca0008000000 */
[----:B-----5:R-:W-:-:S13]  /*0ad0*/  ISETP.GE.AND P0, PT, R0, R13, PT ;  /* 0x0000000d0000720c */ /* 0x020fda0003f06270 */
[----:B------:R-:W-:Y:S05]  /*0ae0*/  @!P0 BRA `(.L_x_13) ;  /* 0xfffffff800cc8947 */ /* 0x000fea000383ffff */
.L_x_4:
[----:B------:R-:W-:Y:S05]  /*0af0*/  WARPSYNC.ALL ;  /* 0x0000000000007948 */ /* 0x000fea0003800000 */
[----:B------:R-:W1:Y:S08]  /*0b00*/  S2UR UR9, SR_CgaCtaId ;  /* 0x00000000000979c3 */ /* 0x000e700000008800 */
[----:B------:R-:W-:Y:S06]  /*0b10*/  BAR.SYNC.DEFER_BLOCKING 0x0 ;  /* 0x0000000000007b1d */ /* 0x000fec0000010000 */
[----:B------:R-:W-:-:S02]  /*0b20*/  UMOV UR8, 0x400 ;  /* 0x0000040000087882 */ /* 0x000fc40000000000 */
[----:B------:R-:W3:Y:S01]  /*0b30*/  LDC.64 R6, c[0x0][0x3b8] ;  /* 0x0000ee00ff067b82 */ /* 0x000ee20000000a00 */
[----:B-1----:R-:W-:-:S09]  /*0b40*/  ULEA UR8, UR9, UR8, 0x18 ;  /* 0x0000000809087291 */ /* 0x002fd2000f8ec0ff */
[----:B------:R-:W2:Y:S04]  /*0b50*/  LDS R0, [UR8+0x8] ;  /* 0x00000808ff007984 */ /* 0x000ea80008000800 */
[----:B------:R-:W1:Y:S01]  /*0b60*/  LDS R3, [UR8+0x4] ;  /* 0x00000408ff037984 */ /* 0x000e620008000800 */
[----:B--2---:R-:W-:-:S04]  /*0b70*/  VIADD R9, R0, UR12 ;  /* 0x0000000c00097c36 */ /* 0x004fc80008000000 */
[----:B---3--:R-:W-:-:S06]  /*0b80*/  IMAD.WIDE.U32 R4, R9, 0x4, R6 ;  /* 0x0000000409047825 */ /* 0x008fcc00078e0006 */
[----:B------:R-:W1:Y:S02]  /*0b90*/  LDG.E R4, desc[UR16][R4.64] ;  /* 0x0000001004047981 */ /* 0x000e64000c1e1900 */
[----:B-1----:R-:W-:-:S13]  /*0ba0*/  ISETP.NE.AND P0, PT, R3, R4, PT ;  /* 0x000000040300720c */ /* 0x002fda0003f05270 */
[----:B------:R-:W-:Y:S05]  /*0bb0*/  @!P0 BRA `(.L_x_14) ;  /* 0x0000000000208947 */ /* 0x000fea0003800000 */
[----:B------:R-:W-:-:S13]  /*0bc0*/  ISETP.NE.AND P0, PT, R2, RZ, PT ;  /* 0x000000ff0200720c */ /* 0x000fda0003f05270 */
[----:B------:R-:W-:Y:S01]  /*0bd0*/  @!P0 IADD3 R5, PT, PT, R9, 0x1, RZ ;  /* 0x0000000109058810 */ /* 0x000fe20007ffe0ff */
[----:B------:R-:W-:-:S04]  /*0be0*/  @!P0 VIADD R0, R0, 0x1 ;  /* 0x0000000100008836 */ /* 0x000fc80000000000 */
[----:B------:R-:W-:Y:S01]  /*0bf0*/  @!P0 IMAD.WIDE.U32 R4, R5, 0x4, R6 ;  /* 0x0000000405048825 */ /* 0x000fe200078e0006 */
[----:B------:R1:W-:Y:S04]  /*0c00*/  @!P0 STS [UR8+0x8], R0 ;  /* 0x00000800ff008988 */ /* 0x0003e80008000808 */
[----:B------:R1:W-:Y:S01]  /*0c10*/  @!P0 STG.E desc[UR16][R4.64], R3 ;  /* 0x0000000304008986 */ /* 0x0003e2000c101910 */
[----:B------:R-:W-:Y:S06]  /*0c20*/  BAR.SYNC.DEFER_BLOCKING 0x0 ;  /* 0x0000000000007b1d */ /* 0x000fec0000010000 */
[----:B------:R-:W-:Y:S05]  /*0c30*/  BRA `(.L_x_15) ;  /* 0xfffffff8003c7947 */ /* 0x000fea000383ffff */
.L_x_14:
[----:B------:R-:W-:Y:S06]  /*0c40*/  BAR.SYNC.DEFER_BLOCKING 0x0 ;  /* 0x0000000000007b1d */ /* 0x000fec0000010000 */
[----:B------:R-:W1:Y:S02]  /*0c50*/  LDS R3, [UR8+0x8] ;  /* 0x00000808ff037984 */ /* 0x000e640008000800 */
[----:B-1----:R-:W-:-:S13]  /*0c60*/  ISETP.GE.AND P0, PT, R3, 0x1, PT ;  /* 0x000000010300780c */ /* 0x002fda0003f06270 */
[----:B------:R-:W-:Y:S05]  /*0c70*/  @!P0 BRA `(.L_x_16) ;  /* 0x0000000800088947 */ /* 0x000fea0003800000 */
.L_x_28:
[----:B------:R-:W1:Y:S01]  /*0c80*/  LDC.64 R4, c[0x0][0x3b8] ;  /* 0x0000ee00ff047b82 */ /* 0x000e620000000a00 */
[----:B------:R-:W-:-:S04]  /*0c90*/  VIADD R7, R3, UR12 ;  /* 0x0000000c03077c36 */ /* 0x000fc80008000000 */
[----:B-1----:R-:W-:-:S06]  /*0ca0*/  IMAD.WIDE.U32 R4, R7, 0x4, R4 ;  /* 0x0000000407047825 */ /* 0x002fcc00078e0004 */
[----:B--2---:R-:W2:Y:S02]  /*0cb0*/  LDG.E R5, desc[UR16][R4.64] ;  /* 0x0000001004057981 */ /* 0x004ea4000c1e1900 */
[----:B--2---:R-:W-:-:S13]  /*0cc0*/  ISETP.GE.AND P0, PT, R2, R5, PT ;  /* 0x000000050200720c */ /* 0x004fda0003f06270 */
[----:B----4-:R-:W-:Y:S05]  /*0cd0*/  @P0 BRA `(.L_x_17) ;  /* 0x0000000400bc0947 */ /* 0x010fea0003800000 */
[----:B------:R-:W-:-:S07]  /*0ce0*/  IMAD.MOV.U32 R4, RZ, RZ, R2 ;  /* 0x000000ffff047224 */ /* 0x000fce00078e0002 */
.L_x_27:
[----:B------:R-:W1:Y:S01]  /*0cf0*/  LDC.64 R6, c[0x0][0x3b8] ;  /* 0x0000ee00ff067b82 */ /* 0x000e620000000a00 */
[----:B------:R-:W-:-:S05]  /*0d00*/  IADD3 R5, PT, PT, R3, UR10, RZ ;  /* 0x0000000a03057c10 */ /* 0x000fca000fffe0ff */
[----:B-1----:R-:W-:-:S06]  /*0d10*/  IMAD.WIDE.U32 R6, R5, 0x4, R6 ;  /* 0x0000000405067825 */ /* 0x002fcc00078e0006 */
[----:B--2---:R-:W2:Y:S01]  /*0d20*/  LDG.E R7, desc[UR16][R6.64] ;  /* 0x0000001006077981 */ /* 0x004ea2000c1e1900 */
[----:B------:R-:W-:Y:S05]  /*0d30*/  YIELD ;  /* 0x0000000000007946 */ /* 0x000fea0003800000 */
[----:B------:R-:W-:Y:S01]  /*0d40*/  BSSY.RECONVERGENT B0, `(.L_x_18) ;  /* 0x0000061000007945 */ /* 0x000fe20003800200 */
[----:B--2---:R-:W-:-:S13]  /*0d50*/  ISETP.GE.AND P0, PT, R4, R7, PT ;  /* 0x000000070400720c */ /* 0x004fda0003f06270 */
[----:B----4-:R-:W-:Y:S05]  /*0d60*/  @!P0 BRA `(.L_x_19) ;  /* 0x0000000400788947 */ /* 0x010fea0003800000 */
[----:B------:R-:W1:Y:S01]  /*0d70*/  LDC.64 R6, c[0x0][0x3b0] ;  /* 0x0000ec00ff067b82 */ /* 0x000e620000000a00 */
[----:B------:R-:W-:-:S07]  /*0d80*/  VIADD R5, R4, UR12 ;  /* 0x0000000c04057c36 */ /* 0x000fce0008000000 */
[----:B------:R-:W2:Y:S01]  /*0d90*/  LDC.64 R18, c[0x0][0x380] ;  /* 0x0000e000ff127b82 */ /* 0x000ea20000000a00 */
[----:B-1----:R-:W-:-:S05]  /*0da0*/  IMAD.WIDE.U32 R6, R5, 0x4, R6 ;  /* 0x0000000405067825 */ /* 0x002fca00078e0006 */
[----:B------:R-:W3:Y:S04]  /*0db0*/  LDG.E R5, desc[UR16][R6.64] ;  /* 0x0000001006057981 */ /* 0x000ee8000c1e1900 */
[----:B--2---:R-:W3:Y:S02]  /*0dc0*/  LDG.E.64 R18, desc[UR16][R18.64+0x10] ;  /* 0x0000101012127981 */ /* 0x004ee4000c1e1b00 */
[----:B---3--:R-:W-:-:S05]  /*0dd0*/  IMAD.WIDE R8, R5, 0x4, R18 ;  /* 0x0000000405087825 */ /* 0x008fca00078e0212 */
[----:B------:R-:W2:Y:S04]  /*0de0*/  LD.E R32, desc[UR16][R8.64] ;  /* 0x0000001008207980 */ /* 0x000ea8000c101900 */
[----:B------:R-:W2:Y:S01]  /*0df0*/  LD.E R11, desc[UR16][R8.64+0x4] ;  /* 0x00000410080b7980 */ /* 0x000ea2000c101900 */
[----:B------:R-:W-:Y:S01]  /*0e00*/  BSSY.RECONVERGENT B1, `(.L_x_20) ;  /* 0x0000045000017945 */ /* 0x000fe20003800200 */
[----:B--2---:R-:W-:-:S13]  /*0e10*/  ISETP.GE.AND P0, PT, R32, R11, PT ;  /* 0x0000000b2000720c */ /* 0x004fda0003f06270 */
[----:B------:R-:W-:Y:S05]  /*0e20*/  @P0 BRA `(.L_x_21) ;  /* 0x0000000400080947 */ /* 0x000fea0003800000 */
[----:B------:R-:W1:Y:S01]  /*0e30*/  LDC.64 R10, c[0x0][0x3a0] ;  /* 0x0000e800ff0a7b82 */ /* 0x000e620000000a00 */
[----:B------:R-:W-:-:S07]  /*0e40*/  VIADD R21, R5, UR12 ;  /* 0x0000000c05157c36 */ /* 0x000fce0008000000 */
[----:B------:R-:W2:Y:S08]  /*0e50*/  LDC.64 R8, c[0x0][0x398] ;  /* 0x0000e600ff087b82 */ /* 0x000eb00000000a00 */
[----:B------:R-:W3:Y:S08]  /*0e60*/  LDC.64 R6, c[0x0][0x3a8] ;  /* 0x0000ea00ff067b82 */ /* 0x000ef00000000a00 */
[----:B------:R-:W4:Y:S01]  /*0e70*/  LDC.64 R16, c[0x0][0x398] ;  /* 0x0000e600ff107b82 */ /* 0x000f220000000a00 */
[----:B-1----:R-:W-:-:S07]  /*0e80*/  IMAD.WIDE.U32 R10, R21, 0x4, R10 ;  /* 0x00000004150a7825 */ /* 0x002fce00078e000a */
[----:B------:R-:W1:Y:S01]  /*0e90*/  LDC.64 R14, c[0x0][0x3a0] ;  /* 0x0000e800ff0e7b82 */ /* 0x000e620000000a00 */
[----:B--2---:R-:W-:-:S07]  /*0ea0*/  IMAD.WIDE.U32 R8, R21, 0x4, R8 ;  /* 0x0000000415087825 */ /* 0x004fce00078e0008 */
[----:B------:R-:W2:Y:S01]  /*0eb0*/  LDC.64 R12, c[0x0][0x3a8] ;  /* 0x0000ea00ff0c7b82 */ /* 0x000ea20000000a00 */
[----:B---3--:R-:W-:-:S07]  /*0ec0*/  IMAD.WIDE.U32 R6, R21, 0x4, R6 ;  /* 0x0000000415067825 */ /* 0x008fce00078e0006 */
.L_x_26:
[----:B0-----:R-:W0:Y:S01]  /*0ed0*/  LDC.64 R24, c[0x0][0x380] ;  /* 0x0000e000ff187b82 */ /* 0x001e220000000a00 */
[----:B------:R-:W3:Y:S04]  /*0ee0*/  LDG.E R0, desc[UR16][R10.64] ;  /* 0x000000100a007981 */ /* 0x000ee8000c1e1900 */
[----:B0-----:R-:W5:Y:S02]  /*0ef0*/  LDG.E.64 R20, desc[UR16][R24.64+0x8] ;  /* 0x0000081018147981 */ /* 0x001f64000c1e1b00 */
[----:B-----5:R-:W-:-:S06]  /*0f00*/  IMAD.WIDE R20, R32, 0x4, R20 ;  /* 0x0000000420147825 */ /* 0x020fcc00078e0214 */
[----:B------:R-:W5:Y:S02]  /*0f10*/  LD.E R20, desc[UR16][R20.64] ;  /* 0x0000001014147980 */ /* 0x000f64000c101900 */
[----:B-----5:R-:W-:-:S04]  /*0f20*/  VIADD R33, R20, UR12 ;  /* 0x0000000c14217c36 */ /* 0x020fc80008000000 */
[----:B-1----:R-:W-:-:S06]  /*0f30*/  IMAD.WIDE.U32 R22, R33, 0x4, R14 ;  /* 0x0000000421167825 */ /* 0x002fcc00078e000e */
[----:B------:R-:W5:Y:S01]  /*0f40*/  LDG.E R22, desc[UR16][R22.64] ;  /* 0x0000001016167981 */ /* 0x000f62000c1e1900 */
[----:B---3--:R-:W-:Y:S01]  /*0f50*/  IADD3 R27, PT, PT, R0, 0x1, RZ ;  /* 0x00000001001b7810 */ /* 0x008fe20007ffe0ff */
[----:B------:R-:W-:Y:S03]  /*0f60*/  BSSY.RECONVERGENT B2, `(.L_x_22) ;  /* 0x0000029000027945 */ /* 0x000fe60003800200 */
[----:B-----5:R-:W-:-:S13]  /*0f70*/  ISETP.NE.AND P0, PT, R22, R27, PT ;  /* 0x0000001b1600720c */ /* 0x020fda0003f05270 */
[----:B------:R-:W-:Y:S05]  /*0f80*/  @P0 BRA `(.L_x_23) ;  /* 0x0000000000980947 */ /* 0x000fea0003800000 */
[----:B----4-:R-:W-:-:S05]  /*0f90*/  IMAD.WIDE.U32 R20, R33, 0x4, R16 ;  /* 0x0000000421147825 */ /* 0x010fca00078e0010 */
[----:B------:R-:W3:Y:S02]  /*0fa0*/  LDG.E R22, desc[UR16][R20.64] ;  /* 0x0000001014167981 */ /* 0x000ee4000c1e1900 */
[----:B---3--:R-:W-:-:S13]  /*0fb0*/  ISETP.NE.AND P0, PT, R22, RZ, PT ;  /* 0x000000ff1600720c */ /* 0x008fda0003f05270 */
[----:B------:R-:W-:Y:S05]  /*0fc0*/  @!P0 BRA `(.L_x_23) ;  /* 0x0000000000888947 */ /* 0x000fea0003800000 */
[----:B------:R-:W3:Y:S01]  /*0fd0*/  LDG.E R0, desc[UR16][R8.64] ;  /* 0x0000001008007981 */ /* 0x000ee2000c1e1900 */
[----:B------:R-:W0:Y:S01]  /*0fe0*/  I2F.F64 R22, R22 ;  /* 0x0000001600167312 */ /* 0x000e220000201c00 */
[----:B------:R-:W-:Y:S01]  /*0ff0*/  IMAD.MOV.U32 R18, RZ, RZ, 0x1 ;  /* 0x00000001ff127424 */ /* 0x000fe200078e00ff */
[----:B------:R-:W-:Y:S06]  /*1000*/  BSSY.RECONVERGENT B3, `(.L_x_24) ;  /* 0x0000013000037945 */ /* 0x000fec0003800200 */
[----:B0-----:R-:W0:Y:S02]  /*1010*/  MUFU.RCP64H R19, R23 ;  /* 0x0000001700137308 */ /* 0x001e240000001800 */
[----:B0-----:R-:W-:-:S08]  /*1020*/  DFMA R20, -R22, R18, 1 ;  /* 0x3ff000001614742b */ /* 0x001fd00000000112 */
[----:B------:R-:W-:-:S08]  /*1030*/  DFMA R20, R20, R20, R20 ;  /* 0x000000141414722b */ /* 0x000fd00000000014 */
[----:B------:R-:W-:-:S08]  /*1040*/  DFMA R18, R18, R20, R18 ;  /* 0x000000141212722b */ /* 0x000fd00000000012 */
[----:B------:R-:W-:-:S08]  /*1050*/  DFMA R24, -R22, R18, 1 ;  /* 0x3ff000001618742b */ /* 0x000fd00000000112 */
[----:B------:R-:W-:Y:S01]  /*1060*/  DFMA R18, R18, R24, R18 ;  /* 0x000000181212722b */ /* 0x000fe20000000012 */
[----:B---3--:R-:W0:Y:S07]  /*1070*/  I2F.F64 R20, R0 ;  /* 0x0000000000147312 */ /* 0x008e2e0000201c00 */
[----:B0-----:R-:W-:Y:S01]  /*1080*/  DMUL R24, R20, R18 ;  /* 0x0000001214187228 */ /* 0x001fe20000000000 */
[----:B------:R-:W-:-:S07]  /*1090*/  FSETP.GEU.AND P1, PT, |R21|, 6.5827683646048100446e-37, PT ;  /* 0x036000001500780b */ /* 0x000fce0003f2e200 */
[----:B------:R-:W-:-:S08]  /*10a0*/  DFMA R26, -R22, R24, R20 ;  /* 0x00000018161a722b */ /* 0x000fd00000000114 */
[----:B------:R-:W-:-:S10]  /*10b0*/  DFMA R18, R18, R26, R24 ;  /* 0x0000001a1212722b */ /* 0x000fd40000000018 */
[----:B------:R-:W-:-:S05]  /*10c0*/  FFMA R24, RZ, R23, R19 ;  /* 0x00000017ff187223 */ /* 0x000fca0000000013 */
[----:B------:R-:W-:-:S13]  /*10d0*/  FSETP.GT.AND P0, PT, |R24|, 1.469367938527859385e-39, PT ;  /* 0x001000001800780b */ /* 0x000fda0003f04200 */
[----:B------:R-:W-:Y:S05]  /*10e0*/  @P0 BRA P1, `(.L_x_25) ;  /* 0x0000000000100947 */ /* 0x000fea0000800000 */
[----:B------:R-:W-:-:S07]  /*10f0*/  MOV R0, 0x1110 ;  /* 0x0000111000007802 */ /* 0x000fce0000000f00 */
[----:B--2---:R-:W-:Y:S05]  /*1100*/  CALL.REL.NOINC `($__internal_0_$__cuda_sm20_div_rn_f64_full) ;  /* 0x0000000400047944 */ /* 0x004fea0003c00000 */
[----:B------:R-:W-:Y:S02]  /*1110*/  IMAD.MOV.U32 R18, RZ, RZ, R26 ;  /* 0x000000ffff127224 */ /* 0x000fe400078e001a */
[----:B------:R-:W-:-:S07]  /*1120*/  IMAD.MOV.U32 R19, RZ, RZ, R27 ;  /* 0x000000ffff137224 */ /* 0x000fce00078e001b */
.L_x_25:
[----:B------:R-:W-:Y:S05]  /*1130*/  BSYNC.RECONVERGENT B3 ;  /* 0x0000000000037941 */ /* 0x000fea0003800200 */
.L_x_24:
[----:B--2---:R-:W-:Y:S01]  /*1140*/  IMAD.WIDE.U32 R20, R33, 0x4, R12 ;  /* 0x0000000421147825 */ /* 0x004fe200078e000c */
[----:B------:R-:W2:Y:S05]  /*1150*/  LDG.E R24, desc[UR16][R6.64] ;  /* 0x0000001006187981 */ /* 0x000eaa000c1e1900 */
[----:B------:R-:W3:Y:S01]  /*1160*/  LDG.E R20, desc[UR16][R20.64] ;  /* 0x0000001014147981 */ /* 0x000ee2000c1e1900 */
[----:B------:R-:W0:Y:S01]  /*1170*/  LDC.64 R26, c[0x0][0x380] ;  /* 0x0000e000ff1a7b82 */ /* 0x000e220000000a00 */
[----:B--2---:R-:W-:Y:S01]  /*1180*/  F2F.F64.F32 R24, R24 ;  /* 0x0000001800187310 */ /* 0x004fe20000201800 */
[----:B---3--:R-:W-:-:S07]  /*1190*/  FADD R0, R20, 1 ;  /* 0x3f80000014007421 */ /* 0x008fce0000000000 */
[----:B------:R-:W1:Y:S02]  /*11a0*/  F2F.F64.F32 R22, R0 ;  /* 0x0000000000167310 */ /* 0x000e640000201800 */
[----:B-1----:R-:W-:-:S10]  /*11b0*/  DFMA R22, R22, R18, R24 ;  /* 0x000000121616722b */ /* 0x002fd40000000018 */
[----:B------:R-:W1:Y:S02]  /*11c0*/  F2F.F32.F64 R23, R22 ;  /* 0x0000001600177310 */ /* 0x000e640000301000 */
[----:B-1----:R1:W-:Y:S04]  /*11d0*/  STG.E desc[UR16][R6.64], R23 ;  /* 0x0000001706007986 */ /* 0x0023e8000c101910 */
[----:B0-----:R1:W5:Y:S02]  /*11e0*/  LDG.E.64 R18, desc[UR16][R26.64+0x10] ;  /* 0x000010101a127981 */ /* 0x001364000c1e1b00 */
.L_x_23:
[----:B------:R-:W-:Y:S05]  /*11f0*/  BSYNC.RECONVERGENT B2 ;  /* 0x0000000000027941 */ /* 0x000fea0003800200 */
.L_x_22:
[----:B-----5:R-:W-:-:S06]  /*1200*/  IMAD.WIDE R20, R5, 0x4, R18 ;  /* 0x0000000405147825 */ /* 0x020fcc00078e0212 */
[----:B------:R-:W3:Y:S01]  /*1210*/  LD.E R21, desc[UR16][R20.64+0x4] ;  /* 0x0000041014157980 */ /* 0x000ee2000c101900 */
[----:B------:R-:W-:-:S04]  /*1220*/  IADD3 R32, PT, PT, R32, 0x1, RZ ;  /* 0x0000000120207810 */ /* 0x000fc80007ffe0ff */
[----:B---3--:R-:W-:-:S13]  /*1230*/  ISETP.GE.AND P0, PT, R32, R21, PT ;  /* 0x000000152000720c */ /* 0x008fda0003f06270 */
[----:B------:R-:W-:Y:S05]  /*1240*/  @!P0 BRA `(.L_x_26) ;  /* 0xfffffffc00208947 */ /* 0x000fea000383ffff */
.L_x_21:
[----:B------:R-:W-:Y:S05]  /*1250*/  BSYNC.RECONVERGENT B1 ;  /* 0x0000000000017941 */ /* 0x000fea0003800200 */
.L_x_20:
[----:B-1----:R-:W1:Y:S01]  /*1260*/  S2R R7, SR_CgaCtaId ;  /* 0x0000000000077919 */ /* 0x002e620000008800 */
[----:B------:R-:W-:-:S04]  /*1270*/  MOV R0, 0x400 ;  /* 0x0000040000007802 */ /* 0x000fc80000000f00 */
[----:B-1----:R-:W-:-:S05]  /*1280*/  LEA R10, R7, R0, 0x18 ;  /* 0x00000000070a7211 */ /* 0x002fca00078ec0ff */
[----:B------:R-:W1:Y:S02]  /*1290*/  LDS R0, [R10] ;  /* 0x000000000a007984 */ /* 0x000e640000000800 */
[----:B-1----:R-:W-:-:S13]  /*12a0*/  ISETP.NE.AND P0, PT, R5, R0, PT ;  /* 0x000000000500720c */ /* 0x002fda0003f05270 */
[----:B------:R-:W-:Y:S05]  /*12b0*/  @!P0 BRA `(.L_x_19) ;  /* 0x0000000000248947 */ /* 0x000fea0003800000 */
[----:B------:R-:W1:Y:S01]  /*12c0*/  LDC.64 R6, c[0x0][0x3a8] ;  /* 0x0000ea00ff067b82 */ /* 0x000e620000000a00 */
[----:B------:R-:W-:Y:S01]  /*12d0*/  VIADD R9, R5, UR12 ;  /* 0x0000000c05097c36 */ /* 0x000fe20008000000 */
[----:B------:R3:W0:Y:S03]  /*12e0*/  LDS R3, [R10+0x8] ;  /* 0x000008000a037984 */ /* 0x0006260000000800 */
[----:B-1----:R-:W-:-:S03]  /*12f0*/  IMAD.WIDE.U32 R8, R9, 0x4, R6 ;  /* 0x0000000409087825 */ /* 0x002fc600078e0006 */
[----:B------:R-:W1:Y:S03]  /*1300*/  LDC.64 R6, c[0x0][0x388] ;  /* 0x0000e200ff067b82 */ /* 0x000e660000000a00 */
[----:B------:R-:W5:Y:S01]  /*1310*/  LDG.E R8, desc[UR16][R8.64] ;  /* 0x0000001008087981 */ /* 0x000f62000c1e1900 */
[----:B-1----:R-:W-:-:S04]  /*1320*/  IMAD.WIDE R6, R5, 0x4, R6 ;  /* 0x0000000405067825 */ /* 0x002fc800078e0206 */
[----:B-----5:R-:W-:-:S05]  /*1330*/  FMUL R5, R8, 0.5 ;  /* 0x3f00000008057820 */ /* 0x020fca0000400000 */
[----:B0-----:R3:W-:Y:S02]  /*1340*/  REDG.E.ADD.F32.FTZ.RN.STRONG.GPU desc[UR16][R6.64], R5 ;  /* 0x00000005060079a6 */ /* 0x0017e4000c12f310 */
.L_x_19:
[----:B------:R-:W-:Y:S05]  /*1350*/  BSYNC.RECONVERGENT B0 ;  /* 0x0000000000007941 */ /* 0x000fea0003800200 */
.L_x_18:
[----:B---3--:R-:W1:Y:S01]  /*1360*/  LDC.64 R6, c[0x0][0x3b8] ;  /* 0x0000ee00ff067b82 */ /* 0x008e620000000a00 */
[----:B------:R-:W-:-:S04]  /*1370*/  VIADD R5, R3, UR12 ;  /* 0x0000000c03057c36 */ /* 0x000fc80008000000 */
[----:B-1----:R-:W-:-:S06]  /*1380*/  IMAD.WIDE.U32 R6, R5, 0x4, R6 ;  /* 0x0000000405067825 */ /* 0x002fcc00078e0006 */
[----:B------:R-:W3:Y:S01]  /*1390*/  LDG.E R7, desc[UR16][R6.64] ;  /* 0x0000001006077981 */ /* 0x000ee2000c1e1900 */
[----:B------:R-:W-:-:S05]  /*13a0*/  VIADD R4, R4, UR13 ;  /* 0x0000000d04047c36 */ /* 0x000fca0008000000 */
[----:B---3--:R-:W-:-:S13]  /*13b0*/  ISETP.GE.AND P0, PT, R4, R7, PT ;  /* 0x000000070400720c */ /* 0x008fda0003f06270 */
[----:B------:R-:W-:Y:S05]  /*13c0*/  @!P0 BRA `(.L_x_27) ;  /* 0xfffffff800488947 */ /* 0x000fea000383ffff */
.L_x_17:
[----:B------:R-:W-:Y:S05]  /*13d0*/  WARPSYNC.ALL ;  /* 0x0000000000007948 */ /* 0x000fea0003800000 */
[----:B------:R-:W-:Y:S01]  /*13e0*/  ISETP.NE.AND P0, PT, R2, RZ, PT ;  /* 0x000000ff0200720c */ /* 0x000fe20003f05270 */
[----:B------:R-:W1:Y:S08]  /*13f0*/  S2UR UR9, SR_CgaCtaId ;  /* 0x00000000000979c3 */ /* 0x000e700000008800 */
[----:B------:R-:W-:Y:S06]  /*1400*/  BAR.SYNC.DEFER_BLOCKING 0x0 ;  /* 0x0000000000007b1d */ /* 0x000fec0000010000 */
[----:B------:R-:W-:-:S02]  /*1410*/  UMOV UR8, 0x400 ;  /* 0x0000040000087882 */ /* 0x000fc40000000000 */
[----:B-1----:R-:W-:-:S09]  /*1420*/  ULEA UR8, UR9, UR8, 0x18 ;  /* 0x0000000809087291 */ /* 0x002fd2000f8ec0ff */
[----:B------:R-:W1:Y:S02]  /*1430*/  @!P0 LDS R0, [UR8+0x8] ;  /* 0x00000808ff008984 */ /* 0x000e640008000800 */
[----:B-1----:R-:W-:-:S05]  /*1440*/  @!P0 IADD3 R0, PT, PT, R0, -0x1, RZ ;  /* 0xffffffff00008810 */ /* 0x002fca0007ffe0ff */
[----:B------:R-:W-:Y:S01]  /*1450*/  @!P0 STS [UR8+0x8], R0 ;  /* 0x00000800ff008988 */ /* 0x000fe20008000808 */
[----:B------:R-:W-:Y:S06]  /*1460*/  BAR.SYNC.DEFER_BLOCKING 0x0 ;  /* 0x0000000000007b1d */ /* 0x000fec0000010000 */
[----:B------:R-:W1:Y:S02]  /*1470*/  LDS R3, [UR8+0x8] ;  /* 0x00000808ff037984 */ /* 0x000e640008000800 */
[----:B-1----:R-:W-:-:S13]  /*1480*/  ISETP.GT.AND P0, PT, R3, RZ, PT ;  /* 0x000000ff0300720c */ /* 0x002fda0003f04270 */
[----:B------:R-:W-:Y:S05]  /*1490*/  @P0 BRA `(.L_x_28) ;  /* 0xfffffff400f80947 */ /* 0x000fea000383ffff */
.L_x_16:
[----:B------:R-:W1:Y:S01]  /*14a0*/  LDS R4, [UR8+0xc] ;  /* 0x00000c08ff047984 */ /* 0x000e620008000800 */
[----:B------:R-:W1:Y:S03]  /*14b0*/  LDCU UR9, c[0x0][0x390] ;  /* 0x00007200ff0977ac */ /* 0x000e660008000800 */
[----:B------:R-:W3:Y:S01]  /*14c0*/  LDS R3, [UR8] ;  /* 0x00000008ff037984 */ /* 0x000ee20008000800 */
[----:B-1----:R-:W-:-:S04]  /*14d0*/  IADD3 R0, PT, PT, -R4, UR9, RZ ;  /* 0x0000000904007c10 */ /* 0x002fc8000fffe1ff */
[----:B---3--:R-:W-:-:S13]  /*14e0*/  ISETP.GE.AND P0, PT, R3, R0, PT ;  /* 0x000000000300720c */ /* 0x008fda0003f06270 */
[----:B------:R-:W-:Y:S05]  /*14f0*/  @P0 EXIT ;  /* 0x000000000000094d */ /* 0x000fea0003800000 */
[----:B------:R-:W-:Y:S01]  /*1500*/  IMAD.MOV.U32 R0, RZ, RZ, R4 ;  /* 0x000000ffff007224 */ /* 0x000fe200078e0004 */
[----:B------:R-:W-:Y:S06]  /*1510*/  BRA `(.L_x_29) ;  /* 0xffffffec00307947 */ /* 0x000fec000383ffff */
        .weak           $__internal_0_$__cuda_sm20_div_rn_f64_full
        .type           $__internal_0_$__cuda_sm20_div_rn_f64_full,@function
        .size           $__internal_0_$__cuda_sm20_div_rn_f64_full,(.L_x_36 - $__internal_0_$__cuda_sm20_div_rn_f64_full)
$__internal_0_$__cuda_sm20_div_rn_f64_full:
[----:B------:R-:W-:Y:S01]  /*1520*/  IMAD.MOV.U32 R19, RZ, RZ, R21 ;  /* 0x000000ffff137224 */ /* 0x000fe200078e0015 */
[C---:B------:R-:W-:Y:S01]  /*1530*/  FSETP.GEU.AND P0, PT, |R23|.reuse, 1.469367938527859385e-39, PT ;  /* 0x001000001700780b */ /* 0x040fe20003f0e200 */
[----:B------:R-:W-:Y:S01]  /*1540*/  IMAD.MOV.U32 R18, RZ, RZ, R20 ;  /* 0x000000ffff127224 */ /* 0x000fe200078e0014 */
[----:B------:R-:W-:Y:S01]  /*1550*/  LOP3.LUT R20, R23, 0x800fffff, RZ, 0xc0, !PT ;  /* 0x800fffff17147812 */ /* 0x000fe200078ec0ff */
[----:B------:R-:W-:Y:S01]  /*1560*/  IMAD.MOV.U32 R35, RZ, RZ, 0x1ca00000 ;  /* 0x1ca00000ff237424 */ /* 0x000fe200078e00ff */
[C---:B------:R-:W-:Y:S01]  /*1570*/  FSETP.GEU.AND P2, PT, |R19|.reuse, 1.469367938527859385e-39, PT ;  /* 0x001000001300780b */ /* 0x040fe20003f4e200 */
[----:B------:R-:W-:Y:S01]  /*1580*/  IMAD.MOV.U32 R24, RZ, RZ, R18 ;  /* 0x000000ffff187224 */ /* 0x000fe200078e0012 */
[----:B------:R-:W-:Y:S01]  /*1590*/  LOP3.LUT R21, R20, 0x3ff00000, RZ, 0xfc, !PT ;  /* 0x3ff0000014157812 */ /* 0x000fe200078efcff */
[----:B------:R-:W-:Y:S01]  /*15a0*/  BSSY.RECONVERGENT B4, `(.L_x_30) ;  /* 0x0000051000047945 */ /* 0x000fe20003800200 */
[----:B------:R-:W-:Y:S02]  /*15b0*/  MOV R20, R22 ;  /* 0x0000001600147202 */ /* 0x000fe40000000f00 */
[----:B------:R-:W-:-:S02]  /*15c0*/  LOP3.LUT R34, R19, 0x7ff00000, RZ, 0xc0, !PT ;  /* 0x7ff0000013227812 */ /* 0x000fc400078ec0ff */
[C---:B------:R-:W-:Y:S01]  /*15d0*/  LOP3.LUT R37, R23.reuse, 0x7ff00000, RZ, 0xc0, !PT ;  /* 0x7ff0000017257812 */ /* 0x040fe200078ec0ff */
[----:B------:R-:W-:Y:S01]  /*15e0*/  @!P0 DMUL R20, R22, 8.98846567431157953865e+307 ;  /* 0x7fe0000016148828 */ /* 0x000fe20000000000 */
[----:B------:R-:W-:Y:S02]  /*15f0*/  MOV R26, 0x1 ;  /* 0x00000001001a7802 */ /* 0x000fe40000000f00 */
[C---:B------:R-:W-:Y:S01]  /*1600*/  ISETP.GE.U32.AND P1, PT, R34.reuse, R37, PT ;  /* 0x000000252200720c */ /* 0x040fe20003f26070 */
[----:B------:R-:W-:Y:S01]  /*1610*/  @!P2 IMAD.MOV.U32 R28, RZ, RZ, RZ ;  /* 0x000000ffff1ca224 */ /* 0x000fe200078e00ff */
[----:B------:R-:W-:Y:S01]  /*1620*/  @!P2 LOP3.LUT R25, R23, 0x7ff00000, RZ, 0xc0, !PT ;  /* 0x7ff000001719a812 */ /* 0x000fe200078ec0ff */
[----:B------:R-:W0:Y:S03]  /*1630*/  MUFU.RCP64H R27, R21 ;  /* 0x00000015001b7308 */ /* 0x000e260000001800 */
[----:B------:R-:W-:-:S02]  /*1640*/  @!P2 ISETP.GE.U32.AND P3, PT, R34, R25, PT ;  /* 0x000000192200a20c */ /* 0x000fc40003f66070 */
[C---:B------:R-:W-:Y:S02]  /*1650*/  SEL R25, R35.reuse, 0x63400000, !P1 ;  /* 0x6340000023197807 */ /* 0x040fe40004800000 */
[----:B------:R-:W-:Y:S02]  /*1660*/  @!P2 SEL R29, R35, 0x63400000, !P3 ;  /* 0x63400000231da807 */ /* 0x000fe40005800000 */
[--C-:B------:R-:W-:Y:S02]  /*1670*/  LOP3.LUT R25, R25, 0x800fffff, R19.reuse, 0xf8, !PT ;  /* 0x800fffff19197812 */ /* 0x100fe400078ef813 */
[----:B------:R-:W-:Y:S02]  /*1680*/  @!P2 LOP3.LUT R29, R29, 0x80000000, R19, 0xf8, !PT ;  /* 0x800000001d1da812 */ /* 0x000fe400078ef813 */
[----:B------:R-:W-:Y:S02]  /*1690*/  @!P0 LOP3.LUT R37, R21, 0x7ff00000, RZ, 0xc0, !PT ;  /* 0x7ff0000015258812 */ /* 0x000fe400078ec0ff */
[----:B------:R-:W-:-:S06]  /*16a0*/  @!P2 LOP3.LUT R29, R29, 0x100000, RZ, 0xfc, !PT ;  /* 0x001000001d1da812 */ /* 0x000fcc00078efcff */
[----:B------:R-:W-:Y:S02]  /*16b0*/  @!P2 DFMA R24, R24, 2, -R28 ;  /* 0x400000001818a82b */ /* 0x000fe4000000081c */
[----:B0-----:R-:W-:-:S08]  /*16c0*/  DFMA R28, R26, -R20, 1 ;  /* 0x3ff000001a1c742b */ /* 0x001fd00000000814 */
[----:B------:R-:W-:-:S08]  /*16d0*/  DFMA R28, R28, R28, R28 ;  /* 0x0000001c1c1c722b */ /* 0x000fd0000000001c */
[----:B------:R-:W-:-:S08]  /*16e0*/  DFMA R28, R26, R28, R26 ;  /* 0x0000001c1a1c722b */ /* 0x000fd0000000001a */
[----:B------:R-:W-:-:S08]  /*16f0*/  DFMA R26, R28, -R20, 1 ;  /* 0x3ff000001c1a742b */ /* 0x000fd00000000814 */
[----:B------:R-:W-:-:S08]  /*1700*/  DFMA R26, R28, R26, R28 ;  /* 0x0000001a1c1a722b */ /* 0x000fd0000000001c */
[----:B------:R-:W-:-:S08]  /*1710*/  DMUL R28, R26, R24 ;  /* 0x000000181a1c7228 */ /* 0x000fd00000000000 */
[----:B------:R-:W-:-:S08]  /*1720*/  DFMA R30, R28, -R20, R24 ;  /* 0x800000141c1e722b */ /* 0x000fd00000000018 */
[----:B------:R-:W-:Y:S01]  /*1730*/  DFMA R30, R26, R30, R28 ;  /* 0x0000001e1a1e722b */ /* 0x000fe2000000001c */
[----:B------:R-:W-:Y:S01]  /*1740*/  IMAD.MOV.U32 R28, RZ, RZ, R34 ;  /* 0x000000ffff1c7224 */ /* 0x000fe200078e0022 */
[----:B------:R-:W-:-:S05]  /*1750*/  @!P2 LOP3.LUT R28, R25, 0x7ff00000, RZ, 0xc0, !PT ;  /* 0x7ff00000191ca812 */ /* 0x000fca00078ec0ff */
[----:B------:R-:W-:-:S05]  /*1760*/  VIADD R26, R28, 0xffffffff ;  /* 0xffffffff1c1a7836 */ /* 0x000fca0000000000 */
[----:B------:R-:W-:Y:S01]  /*1770*/  ISETP.GT.U32.AND P0, PT, R26, 0x7feffffe, PT ;  /* 0x7feffffe1a00780c */ /* 0x000fe20003f04070 */
[----:B------:R-:W-:-:S05]  /*1780*/  VIADD R26, R37, 0xffffffff ;  /* 0xffffffff251a7836 */ /* 0x000fca0000000000 */
[----:B------:R-:W-:-:S13]  /*1790*/  ISETP.GT.U32.OR P0, PT, R26, 0x7feffffe, P0 ;  /* 0x7feffffe1a00780c */ /* 0x000fda0000704470 */
[----:B------:R-:W-:Y:S05]  /*17a0*/  @P0 BRA `(.L_x_31) ;  /* 0x00000000006c0947 */ /* 0x000fea0003800000 */
[----:B------:R-:W-:-:S04]  /*17b0*/  LOP3.LUT R19, R23, 0x7ff00000, RZ, 0xc0, !PT ;  /* 0x7ff0000017137812 */ /* 0x000fc800078ec0ff */
[CC--:B------:R-:W-:Y:S02]  /*17c0*/  VIADDMNMX R18, R34.reuse, -R19.reuse, 0xb9600000, !PT ;  /* 0xb960000022127446 */ /* 0x0c0fe40007800913 */
[----:B------:R-:W-:Y:S02]  /*17d0*/  ISETP.GE.U32.AND P0, PT, R34, R19, PT ;  /* 0x000000132200720c */ /* 0x000fe40003f06070 */
[----:B------:R-:W-:Y:S02]  /*17e0*/  VIMNMX R18, PT, PT, R18, 0x46a00000, PT ;  /* 0x46a0000012127848 */ /* 0x000fe40003fe0100 */
[----:B------:R-:W-:-:S04]  /*17f0*/  SEL R35, R35, 0x63400000, !P0 ;  /* 0x6340000023237807 */ /* 0x000fc80004000000 */
[----:B------:R-:W-:Y:S01]  /*1800*/  IADD3 R28, PT, PT, -R35, R18, RZ ;  /* 0x00000012231c7210 */ /* 0x000fe20007ffe1ff */
[----:B------:R-:W-:-:S04]  /*1810*/  IMAD.MOV.U32 R18, RZ, RZ, RZ ;  /* 0x000000ffff127224 */ /* 0x000fc800078e00ff */
[----:B------:R-:W-:-:S06]  /*1820*/  VIADD R19, R28, 0x7fe00000 ;  /* 0x7fe000001c137836 */ /* 0x000fcc0000000000 */
[----:B------:R-:W-:-:S10]  /*1830*/  DMUL R26, R30, R18 ;  /* 0x000000121e1a7228 */ /* 0x000fd40000000000 */
[----:B------:R-:W-:-:S13]  /*1840*/  FSETP.GTU.AND P0, PT, |R27|, 1.469367938527859385e-39, PT ;  /* 0x001000001b00780b */ /* 0x000fda0003f0c200 */
[----:B------:R-:W-:Y:S05]  /*1850*/  @P0 BRA `(.L_x_32) ;  /* 0x0000000000940947 */ /* 0x000fea0003800000 */
[----:B------:R-:W-:Y:S01]  /*1860*/  DFMA R20, R30, -R20, R24 ;  /* 0x800000141e14722b */ /* 0x000fe20000000018 */
[----:B------:R-:W-:-:S09]  /*1870*/  IMAD.MOV.U32 R18, RZ, RZ, RZ ;  /* 0x000000ffff127224 */ /* 0x000fd200078e00ff */
[C---:B------:R-:W-:Y:S02]  /*1880*/  FSETP.NEU.AND P0, PT, R21.reuse, RZ, PT ;  /* 0x000000ff1500720b */ /* 0x040fe40003f0d000 */
[----:B------:R-:W-:-:S04]  /*1890*/  LOP3.LUT R23, R21, 0x80000000, R23, 0x48, !PT ;  /* 0x8000000015177812 */ /* 0x000fc800078e4817 */
[----:B------:R-:W-:-:S07]  /*18a0*/  LOP3.LUT R19, R23, R19, RZ, 0xfc, !PT ;  /* 0x0000001317137212 */ /* 0x000fce00078efcff */
[----:B------:R-:W-:Y:S05]  /*18b0*/  @!P0 BRA `(.L_x_32) ;  /* 0x00000000007c8947 */ /* 0x000fea0003800000 */
[----:B------:R-:W-:Y:S01]  /*18c0*/  IADD3 R21, PT, PT, -R28, RZ, RZ ;  /* 0x000000ff1c157210 */ /* 0x000fe20007ffe1ff */
[----:B------:R-:W-:Y:S01]  /*18d0*/  IMAD.MOV.U32 R20, RZ, RZ, RZ ;  /* 0x000000ffff147224 */ /* 0x000fe200078e00ff */
[----:B------:R-:W-:-:S05]  /*18e0*/  DMUL.RP R18, R30, R18 ;  /* 0x000000121e127228 */ /* 0x000fca0000008000 */
[----:B------:R-:W-:-:S05]  /*18f0*/  DFMA R20, R26, -R20, R30 ;  /* 0x800000141a14722b */ /* 0x000fca000000001e */
[----:B------:R-:W-:Y:S02]  /*1900*/  LOP3.LUT R23, R19, R23, RZ, 0x3c, !PT ;  /* 0x0000001713177212 */ /* 0x000fe400078e3cff */
[----:B------:R-:W-:-:S04]  /*1910*/  IADD3 R20, PT, PT, -R28, -0x43300000, RZ ;  /* 0xbcd000001c147810 */ /* 0x000fc80007ffe1ff */
[----:B------:R-:W-:-:S04]  /*1920*/  FSETP.NEU.AND P0, PT, |R21|, R20, PT ;  /* 0x000000141500720b */ /* 0x000fc80003f0d200 */
[----:B------:R-:W-:Y:S02]  /*1930*/  FSEL R26, R18, R26, !P0 ;  /* 0x0000001a121a7208 */ /* 0x000fe40004000000 */
[----:B------:R-:W-:Y:S01]  /*1940*/  FSEL R27, R23, R27, !P0 ;  /* 0x0000001b171b7208 */ /* 0x000fe20004000000 */
[----:B------:R-:W-:Y:S06]  /*1950*/  BRA `(.L_x_32) ;  /* 0x0000000000547947 */ /* 0x000fec0003800000 */
.L_x_31:
[----:B------:R-:W-:-:S14]  /*1960*/  DSETP.NAN.AND P0, PT, R18, R18, PT ;  /* 0x000000121200722a */ /* 0x000fdc0003f08000 */
[----:B------:R-:W-:Y:S05]  /*1970*/  @P0 BRA `(.L_x_33) ;  /* 0x0000000000440947 */ /* 0x000fea0003800000 */
[----:B------:R-:W-:-:S14]  /*1980*/  DSETP.NAN.AND P0, PT, R22, R22, PT ;  /* 0x000000161600722a */ /* 0x000fdc0003f08000 */
[----:B------:R-:W-:Y:S05]  /*1990*/  @P0 BRA `(.L_x_34) ;  /* 0x0000000000300947 */ /* 0x000fea0003800000 */
[----:B------:R-:W-:Y:S01]  /*19a0*/  ISETP.NE.AND P0, PT, R28, R37, PT ;  /* 0x000000251c00720c */ /* 0x000fe20003f05270 */
[----:B------:R-:W-:Y:S02]  /*19b0*/  IMAD.MOV.U32 R26, RZ, RZ, 0x0 ;  /* 0x00000000ff1a7424 */ /* 0x000fe400078e00ff */
[----:B------:R-:W-:-:S10]  /*19c0*/  IMAD.MOV.U32 R27, RZ, RZ, -0x80000 ;  /* 0xfff80000ff1b7424 */ /* 0x000fd400078e00ff */
[----:B------:R-:W-:Y:S05]  /*19d0*/  @!P0 BRA `(.L_x_32) ;  /* 0x0000000000348947 */ /* 0x000fea0003800000 */
[----:B------:R-:W-:Y:S02]  /*19e0*/  ISETP.NE.AND P0, PT, R28, 0x7ff00000, PT ;  /* 0x7ff000001c00780c */ /* 0x000fe40003f05270 */
[----:B------:R-:W-:Y:S02]  /*19f0*/  LOP3.LUT R27, R19, 0x80000000, R23, 0x48, !PT ;  /* 0x80000000131b7812 */ /* 0x000fe400078e4817 */
[----:B------:R-:W-:-:S13]  /*1a00*/  ISETP.EQ.OR P0, PT, R37, RZ, !P0 ;  /* 0x000000ff2500720c */ /* 0x000fda0004702670 */
[----:B------:R-:W-:Y:S02]  /*1a10*/  @P0 LOP3.LUT R18, R27, 0x7ff00000, RZ, 0xfc, !PT ;  /* 0x7ff000001b120812 */ /* 0x000fe400078efcff */
[----:B------:R-:W-:Y:S01]  /*1a20*/  @!P0 MOV R26, RZ ;  /* 0x000000ff001a8202 */ /* 0x000fe20000000f00 */
[----:B------:R-:W-:Y:S02]  /*1a30*/  @P0 IMAD.MOV.U32 R26, RZ, RZ, RZ ;  /* 0x000000ffff1a0224 */ /* 0x000fe400078e00ff */
[----:B------:R-:W-:Y:S01]  /*1a40*/  @P0 IMAD.MOV.U32 R27, RZ, RZ, R18 ;  /* 0x000000ffff1b0224 */ /* 0x000fe200078e0012 */
[----:B------:R-:W-:Y:S06]  /*1a50*/  BRA `(.L_x_32) ;  /* 0x0000000000147947 */ /* 0x000fec0003800000 */
.L_x_34:
[----:B------:R-:W-:Y:S01]  /*1a60*/  LOP3.LUT R27, R23, 0x80000, RZ, 0xfc, !PT ;  /* 0x00080000171b7812 */ /* 0x000fe200078efcff */
[----:B------:R-:W-:Y:S01]  /*1a70*/  IMAD.MOV.U32 R26, RZ, RZ, R22 ;  /* 0x000000ffff1a7224 */ /* 0x000fe200078e0016 */
[----:B------:R-:W-:Y:S06]  /*1a80*/  BRA `(.L_x_32) ;  /* 0x0000000000087947 */ /* 0x000fec0003800000 */
.L_x_33:
[----:B------:R-:W-:Y:S02]  /*1a90*/  LOP3.LUT R27, R19, 0x80000, RZ, 0xfc, !PT ;  /* 0x00080000131b7812 */ /* 0x000fe400078efcff */
[----:B------:R-:W-:-:S07]  /*1aa0*/  MOV R26, R18 ;  /* 0x00000012001a7202 */ /* 0x000fce0000000f00 */
.L_x_32:
[----:B------:R-:W-:Y:S05]  /*1ab0*/  BSYNC.RECONVERGENT B4 ;  /* 0x0000000000047941 */ /* 0x000fea0003800200 */
.L_x_30:
[----:B------:R-:W-:Y:S02]  /*1ac0*/  IMAD.MOV.U32 R18, RZ, RZ, R0 ;  /* 0x000000ffff127224 */ /* 0x000fe400078e0000 */
[----:B------:R-:W-:-:S04]  /*1ad0*/  IMAD.MOV.U32 R19, RZ, RZ, 0x0 ;  /* 0x00000000ff137424 */ /* 0x000fc800078e00ff */
[----:B------:R-:W-:Y:S05]  /*1ae0*/  RET.REL.NODEC R18 `(_Z27betweennessCentralityKernelP5GraphPfiPiS2_S1_S2_S2_) ;  /* 0xffffffe412447950 */ /* 0x000fea0003c3ffff */
.L_x_35:
[----:B------:R-:W-:-:S00]  /*1af0*/  BRA `(.L_x_35) ;  /* 0xfffffffc00fc7947 */ /* 0x000fc0000383ffff */
[----:B------:R-:W-:-:S00]  /*1b00*/  NOP ;  /* 0x0000000000007918 */ /* 0x000fc00000000000 */
[----:B------:R-:W-:-:S00]  /*1b10*/  NOP ;  /* 0x0000000000007918 */ /* 0x000fc00000000000 */
[----:B------:R-:W-:-:S00]  /*1b20*/  NOP ;  /* 0x0000000000007918 */ /* 0x000fc00000000000 */
[----:B------:R-:W-:-:S00]  /*1b30*/  NOP ;  /* 0x0000000000007918 */ /* 0x000fc00000000000 */
[----:B------:R-:W-:-:S00]  /*1b40*/  NOP ;  /* 0x0000000000007918 */ /* 0x000fc00000000000 */
[----:B------:R-:W-:-:S00]  /*1b50*/  NOP ;  /* 0x0000000000007918 */ /* 0x000fc00000000000 */
[----:B------:R-:W-:-:S00]  /*1b60*/  NOP ;  /* 0x0000000000007918 */ /* 0x000fc00000000000 */
[----:B------:R-:W-:-:S00]  /*1b70*/  NOP ;  /* 0x0000000000007918 */ /* 0x000fc00000000000 */
.L_x_36:


//--------------------- .nv.shared._Z27betweennessCentralityKernelP5GraphPfiPiS2_S1_S2_S2_ --------------------------
	.section	.nv.shared._Z27betweennessCentralityKernelP5GraphPfiPiS2_S1_S2_S2_,"aw",@nobits
	.sectionflags	@""
	.align	4
.nv.shared._Z27betweennessCentralityKernelP5GraphPfiPiS2_S1_S2_S2_:
	.zero		1040


//--------------------- .nv.shared.reserved.0     --------------------------
	.section	.nv.shared.reserved.0,"aw",@nobits
	.weak		__nv_reservedSMEM_offset_0_alias
	.size		__nv_reservedSMEM_offset_0_alias, 0, 64
	.other		__nv_reservedSMEM_offset_0_alias,@"STO_CUDA_RESERVED_SHARED STV_DEFAULT"
__nv_reservedSMEM_offset_0_alias:
	.zero		0
	.zero		64


//--------------------- .nv.constant0._Z27betweennessCentralityKernelP5GraphPfiPiS2_S1_S2_S2_ --------------------------
	.section	.nv.constant0._Z27betweennessCentralityKernelP5GraphPfiPiS2_S1_S2_S2_,"a",@progbits
	.sectionflags	@""
	.align	4
.nv.constant0._Z27betweennessCentralityKernelP5GraphPfiPiS2_S1_S2_S2_:
	.zero		960


//--------------------- SYMBOLS --------------------------

	.type		.nv.reservedSmem.offset0,@object
	.size		.nv.reservedSmem.offset0,0x4
	.type		.nv.reservedSmem.cap,@object
	.size		.nv.reservedSmem.cap,0x4
